// cutlass_sweep.examples — 15_ampere_sparse_tensorop_gemm/ampere_sparse_tensorop_gemm.cu @ arch=sm_80
// __CUTLASS_EXAMPLE_DIR__=15_ampere_sparse_tensorop_gemm
/***************************************************************************************************
 * Copyright (c) 2017 - 2025 NVIDIA CORPORATION & AFFILIATES. All rights reserved.
 * SPDX-License-Identifier: BSD-3-Clause
 *
 * Redistribution and use in source and binary forms, with or without
 * modification, are permitted provided that the following conditions are met:
 *
 * 1. Redistributions of source code must retain the above copyright notice, this
 * list of conditions and the following disclaimer.
 *
 * 2. Redistributions in binary form must reproduce the above copyright notice,
 * this list of conditions and the following disclaimer in the documentation
 * and/or other materials provided with the distribution.
 *
 * 3. Neither the name of the copyright holder nor the names of its
 * contributors may be used to endorse or promote products derived from
 * this software without specific prior written permission.
 *
 * THIS SOFTWARE IS PROVIDED BY THE COPYRIGHT HOLDERS AND CONTRIBUTORS "AS IS"
 * AND ANY EXPRESS OR IMPLIED WARRANTIES, INCLUDING, BUT NOT LIMITED TO, THE
 * IMPLIED WARRANTIES OF MERCHANTABILITY AND FITNESS FOR A PARTICULAR PURPOSE ARE
 * DISCLAIMED. IN NO EVENT SHALL THE COPYRIGHT HOLDER OR CONTRIBUTORS BE LIABLE
 * FOR ANY DIRECT, INDIRECT, INCIDENTAL, SPECIAL, EXEMPLARY, OR CONSEQUENTIAL
 * DAMAGES (INCLUDING, BUT NOT LIMITED TO, PROCUREMENT OF SUBSTITUTE GOODS OR
 * SERVICES; LOSS OF USE, DATA, OR PROFITS; OR BUSINESS INTERRUPTION) HOWEVER
 * CAUSED AND ON ANY THEORY OF LIABILITY, WHETHER IN CONTRACT, STRICT LIABILITY,
 * OR TORT (INCLUDING NEGLIGENCE OR OTHERWISE) ARISING IN ANY WAY OUT OF THE USE
 * OF THIS SOFTWARE, EVEN IF ADVISED OF THE POSSIBILITY OF SUCH DAMAGE.
 *
 **************************************************************************************************/

/**
Please check example 07, 08 and 17 for the basics of dense tensor op gemm kernels.  NVIDIA Ampere
architecture also supports structured sparse tensor op for tf32, fp16, int8 and int4.

Sparse GEMM kernels needs to takes an additional E matrix which stores the meta data.  The format of
meta data is different for every data types.   CUTLASS templates can automatically infer it based on
input A and B.  Check code below.

Moreover, matrix E needs to be preprocessed so that it can use ldmatrix to load into the registers
efficiently.
*/

#include <iostream>

#include "cutlass/cutlass.h"
#include "cutlass/gemm/device/gemm_sparse.h"
#include "cutlass/util/host_tensor.h"
#include "cutlass/util/reference/host/gemm.h"
#include "cutlass/util/host_reorder.h"
#include "cutlass/util/host_uncompress.h"
#include "cutlass/util/reference/host/tensor_compare.h"
#include "cutlass/util/reference/host/tensor_copy.h"
#include "cutlass/util/reference/host/tensor_fill.h"
#include "cutlass/util/tensor_view_io.h"
#include "helper.h"

// The code section below describes datatype for input, output matrices and computation between
// elements in input matrices.
using ElementAccumulator = int32_t;                 // <- data type of accumulator
using ElementComputeEpilogue = ElementAccumulator;  // <- data type of epilogue operations
using ElementInputA = cutlass::int4b_t;             // <- data type of elements in input matrix A
using ElementInputB = cutlass::int4b_t;             // <- data type of elements in input matrix B
using ElementOutput = int32_t;                      // <- data type of elements in output matrix D

// The code section below describes matrix layout of input and output matrices. Row Major for
// Matrix A, Column Major for Matrix B and Row Major for Matrix C
using LayoutInputA = cutlass::layout::RowMajor;
using LayoutInputB = cutlass::layout::ColumnMajor;
using LayoutOutput = cutlass::layout::RowMajor;

// This code section describes whether you want to use tensor cores or regular SIMT cores on GPU SM
using MMAOp = cutlass::arch::OpClassTensorOp;

// This code section describes CUDA SM architecture number
using SmArch = cutlass::arch::Sm80;

// This code section describes the tile size a thread block will compute
using ShapeMMAThreadBlock =
    cutlass::gemm::GemmShape<128, 128, 256>;  // <- threadblock tile M = 128, N = 128, K = 256
// This code section describes tile size a warp will compute
using ShapeMMAWarp = cutlass::gemm::GemmShape<64, 64, 256>;  // <- warp tile M = 64, N = 64, K = 256
// This code section describes the size of MMA op
using ShapeMMAOp = cutlass::gemm::GemmShape<16, 8, 128>;  // <- MMA Op tile M = 16, N = 8, K = 128

// This code section describes how threadblocks are scheduled on GPU
using SwizzleThreadBlock = cutlass::gemm::threadblock::GemmIdentityThreadblockSwizzle<>;

// This code section describes the epilogue part of the kernel
using EpilogueOp = cutlass::epilogue::thread::LinearCombination<
    ElementOutput,                                     // <- data type of output matrix
    128 / cutlass::sizeof_bits<ElementOutput>::value,  // <- the number of elements per vectorized
                                                       // memory access. For a byte, it's 16
                                                       // elements. This becomes the vector width of
                                                       // math instructions in the epilogue too
    ElementAccumulator,                                // <- data type of accumulator
    ElementComputeEpilogue>;  // <- data type for alpha/beta in linear combination function

// Number of pipelines you want to use
constexpr int NumStages = 3;

using Gemm = cutlass::gemm::device::SparseGemm<ElementInputA,
                                               LayoutInputA,
                                               ElementInputB,
                                               LayoutInputB,
                                               ElementOutput,
                                               LayoutOutput,
                                               ElementAccumulator,
                                               MMAOp,
                                               SmArch,
                                               ShapeMMAThreadBlock,
                                               ShapeMMAWarp,
                                               ShapeMMAOp,
                                               EpilogueOp,
                                               SwizzleThreadBlock,
                                               NumStages>;

// Data type and layout of meta data matrix E can be inferred from template Gemm.
using ElementInputE = typename Gemm::ElementE;
using LayoutInputE = cutlass::layout::RowMajor;
using ReorderedLayoutInputE = typename Gemm::LayoutE;

// Blow property is defined in include/cutlass/arch/sp_mma_sm80.h
// 50% Sparsity on Ampere
constexpr int kSparse = Gemm::kSparse;
// How many elements of A are covered per ElementE
constexpr int kElementsPerElementE = Gemm::kElementsPerElementE;
// The size of individual meta data 
constexpr int kMetaSizeInBits = Gemm::kMetaSizeInBits;

int run() {

  const int length_m = 512;
  const int length_n = 512;
  const int length_k = 1024;

  // Create a tuple of problem size for matrix multiplication
  cutlass::gemm::GemmCoord problem_size(length_m, length_n, length_k);

  // Initialize tensors using CUTLASS helper functions
  cutlass::HostTensor<ElementInputA, LayoutInputA> tensor_a(
      cutlass::make_Coord(problem_size.m(), problem_size.k() / kSparse));  // <- Create matrix A with dimensions M x (K / 2)
  cutlass::HostTensor<ElementInputA, LayoutInputA> tensor_a_uncompressed(
      problem_size.mk());  // <- Create uncompressed matrix A with dimensions M x K for reference computing

  cutlass::HostTensor<ElementInputB, LayoutInputB> tensor_b(
      problem_size.kn());  // <- Create matrix B with dimensions K x N
  cutlass::HostTensor<ElementOutput, LayoutOutput> tensor_c(
      problem_size.mn());  // <- Create matrix C with dimensions M x N
  cutlass::HostTensor<ElementOutput, LayoutOutput> tensor_d(
      problem_size.mn());  // <- Create matrix D with dimensions M x N used to store output from
                           // CUTLASS kernel
  cutlass::HostTensor<ElementOutput, LayoutOutput> tensor_ref_d(
      problem_size.mn());  // <- Create matrix D with dimensions M x N used to store output from
                           // reference kernel

  // Create matrix E with dimensions M x (K / 2 / kElementsPerElementE). This one is used by reference computing.
  cutlass::HostTensor<ElementInputE, LayoutInputE> tensor_e(
      cutlass::make_Coord(problem_size.m(), problem_size.k() / kSparse / kElementsPerElementE));
  // Same size as the above.  The above one needs to be reordered and stored in this one.
  cutlass::HostTensor<ElementInputE, ReorderedLayoutInputE> tensor_e_reordered(
      cutlass::make_Coord(problem_size.m(), problem_size.k() / kSparse / kElementsPerElementE));

  // Fill input and output matrices on host using CUTLASS helper functions
  cutlass::reference::host::TensorFillRandomUniform(
      tensor_a.host_view(),
      1,
      ElementInputA(2),
      ElementInputA(-2),
      0);  // <- Fill matrix A on host with uniform-distribution random data
  cutlass::reference::host::TensorFillRandomUniform(
      tensor_b.host_view(),
      1,
      ElementInputB(2),
      ElementInputB(-2),
      0);  // <- Fill matrix B on host with uniform-distribution random data
  cutlass::reference::host::TensorFillRandomUniform(
      tensor_c.host_view(),
      1,
      ElementOutput(2),
      ElementOutput(-2),
      0);  // <- Fill matrix C on host with uniform-distribution random data
  cutlass::reference::host::TensorFillRandomSparseMeta(                                           
      tensor_e.host_view(),
      1,
      kMetaSizeInBits);   // <- Fill matrix E on host with uniform-distribution random meta data
  cutlass::reference::host::TensorFill(
      tensor_d.host_view());  // <- fill matrix D on host with zeros
  cutlass::reference::host::TensorFill(
      tensor_ref_d.host_view());  // <- fill matrix D for reference on host with zeros

  // Reorder the meta data matrix so that we can use ldmatrix to load them to tensor core
  // instructions.
  cutlass::reorder_meta(tensor_e_reordered.host_ref(), tensor_e.host_ref(),                         
                        {problem_size.m(), problem_size.n(),                                        
                         problem_size.k() / kSparse / kElementsPerElementE});

  // Copy data from host to GPU
  tensor_a.sync_device();
  tensor_b.sync_device();
  tensor_c.sync_device();
  tensor_d.sync_device();
  tensor_e_reordered.sync_device();
  tensor_ref_d.sync_device();

  // Initialize alpha and beta for dot product computation
  ElementComputeEpilogue alpha = ElementComputeEpilogue(1);
  ElementComputeEpilogue beta = ElementComputeEpilogue(0);

  // Split K dimension into 1 partitions
  int split_k_slices = 1;

  // Create a tuple of gemm kernel arguments. This is later passed as arguments to launch
  // instantiated CUTLASS kernel
  typename Gemm::Arguments arguments{problem_size,  // <- problem size of matrix multiplication
                                     tensor_a.device_ref(),  // <- reference to matrix A on device
                                     tensor_b.device_ref(),  // <- reference to matrix B on device
                                     tensor_c.device_ref(),  // <- reference to matrix C on device
                                     tensor_d.device_ref(),  // <- reference to matrix D on device
                                     tensor_e_reordered.device_ref(),  // <- reference to matrix E on device
                                     {alpha, beta},          // <- tuple of alpha and beta
                                     split_k_slices};        // <- k-dimension split factor

  // Using the arguments, query for extra workspace required for matrix multiplication computation
  size_t workspace_size = Gemm::get_workspace_size(arguments);

  // Allocate workspace memory
  cutlass::device_memory::allocation<uint8_t> workspace(workspace_size);

  // Instantiate CUTLASS kernel depending on templates
  Gemm gemm_op;

  // Check the problem size is supported or not 
  cutlass::Status status = gemm_op.can_implement(arguments);
  CUTLASS_CHECK(status);

  // Initialize CUTLASS kernel with arguments and workspace pointer
  status = gemm_op.initialize(arguments, workspace.get());
  CUTLASS_CHECK(status);

  // Launch initialized CUTLASS kernel
  status = gemm_op();
  CUTLASS_CHECK(status);

  // uncompress tensor_a based on meta data tensor_e. We need it for reference computing.
  cutlass::uncompress(tensor_a_uncompressed.host_ref(), tensor_a.host_ref(),
                      tensor_e.host_ref(), problem_size.m(), problem_size.k());
 
  // Create instantiation for host reference gemm kernel
  cutlass::reference::host::Gemm<ElementInputA,
                                 LayoutInputA,
                                 ElementInputB,
                                 LayoutInputB,
                                 ElementOutput,
                                 LayoutOutput,
                                 ElementComputeEpilogue,
                                 ElementComputeEpilogue,
                                 typename Gemm::Operator>
      gemm_host;

  // Launch host reference gemm kernel
  gemm_host(problem_size,
            alpha,
            tensor_a_uncompressed.host_ref(),
            tensor_b.host_ref(),
            beta,
            tensor_c.host_ref(),
            tensor_ref_d.host_ref());

  // Copy output data from CUTLASS host for comparison
  tensor_d.sync_host();

  // Check if output from CUTLASS kernel and reference kernel are equal or not
  bool passed = cutlass::reference::host::TensorEquals(
    tensor_d.host_view(),
    tensor_ref_d.host_view());

  std::cout << (passed ? "Passed" : "Failed") << std::endl;

  return (passed ? 0  : -1);
}

int main() {
  
  bool notSupported = false;

  // Ampere Sparse Tensor Core operations exposed with mma.sync and ldmatrix are first available
  // in CUDA 11.1. 
  //
  // CUTLASS must be compiled with CUDA 11.1 Toolkit to run these examples.
  
  if (!(__CUDACC_VER_MAJOR__ > 11 || (__CUDACC_VER_MAJOR__ == 11 && __CUDACC_VER_MINOR__ >= 1))) {
    std::cerr << "Ampere Tensor Core operations must be compiled with CUDA 11.1 Toolkit or later." << std::endl;
    notSupported = true;
  }

  cudaDeviceProp props;

  cudaError_t error = cudaGetDeviceProperties(&props, 0);
  if (error != cudaSuccess) {
    std::cerr << "cudaGetDeviceProperties() returned an error: " << cudaGetErrorString(error) << std::endl;
    return -1;
  }

  if (props.major * 10 + props.minor < 80) {
    std::cerr << "Ampere Tensor Core operations must be run on a machine with compute capability at least 80."
              << std::endl;
    notSupported = true;
  }

  if (notSupported) {
    // Returning zero so this test passes on older Toolkits. Its actions are no-op.
    return 0;
  }

  return run();
}


// ===== COMPILED SASS (sm_80) =====

	.target	sm_80

	.elftype	@"ET_EXEC"


//--------------------- .note.nv.tkinfo           --------------------------
	.section	.note.nv.tkinfo,"",@"SHT_NOTE"
	.sectionflags	@"SHF_NOTE_NV_TKINFO"
	.tkinfo
        /*0018*/ 	.word	0x00000002
        /*0030*/ 	.string	""
        /*0030*/ 	.string	"ptxas"
        /*0030*/ 	.string	"Cuda compilation tools, release 13.0, V13.0.88"
        /*0030*/ 	.string	"Build cuda_13.0.r13.0/compiler.36424714_0"
        /*0030*/ 	.string	"-arch sm_80 -m 64 "



//--------------------- .note.nv.cuinfo           --------------------------
	.section	.note.nv.cuinfo,"",@"SHT_NOTE"
	.sectionflags	@"SHF_NOTE_NV_CUINFO"
        /*0018*/ 	.short	0x0002
        /*001a*/ 	.short	0x0050
        /*001c*/ 	.short	0x0082
	.zero		2


//--------------------- .nv.info                  --------------------------
	.section	.nv.info,"",@"SHT_CUDA_INFO"
	.align	4


	//----- nvinfo : EIATTR_REGCOUNT
	.align		4
        /*0000*/ 	.byte	0x04, 0x2f
        /*0002*/ 	.short	(.L_12 - .L_11)
	.align		4
.L_11:
        /*0004*/ 	.word	index@(_ZN7cutlass6KernelINS_4gemm6kernel10SparseGemmINS1_11threadblock19SparseMmaMultistageINS1_9GemmShapeILi128ELi128ELi256EEENS_9transform11threadblock28PredicatedTileAccessIteratorINS_11MatrixShapeILi128ELi128EEENS_15integer_subbyteILi4ELb1EEENS_6layout8RowMajorELi1ENS8_29PitchLinearWarpRakedThreadMapINS_16PitchLinearShapeILi128ELi128EEELi128ENSI_ILi4ELi8EEELi32EEENS_5ArrayISE_Li32ELb0EEELb0ENSF_9NoPermuteEEENS9_25RegularTileAccessIteratorISC_SE_NSF_37RowMajorTensorOpMultiplicandCrosswiseILi4ELi128EEELi0ESL_Li16EEELNS_4arch14CacheOperation4KindE1ENSA_INSB_ILi256ELi128EEESE_NSF_11ColumnMajorELi0ENSH_INSI_ILi256ELi128EEELi128ENSI_ILi8ELi4EEELi32EEESN_Lb0ESO_EENSQ_ISX_SE_NSF_40ColumnMajorTensorOpMultiplicandCrosswiseILi4ELi256EEELi1ES11_Li16EEELSW_1EiSG_NSA_INSB_ILi128ELi4EEEjNSF_22ColumnMajorInterleavedILi2EEELi1ENS8_30PitchLinearStripminedThreadMapINSI_ILi256ELi2EEELi128ELi4EEENSM_IjLi4ELb1EEELb0ESO_EENSQ_INSB_ILi256ELi2EEEjSY_Li0ES1B_Li16EEELSW_1ENS4_15SparseMmaPolicyINS1_4warp17SparseMmaTensorOpINS6_ILi64ELi64ELi256EEESE_SS_SE_S14_iSG_NS1H_17MmaTensorOpPolicyINSU_9SparseMmaINS6_ILi16ELi8ELi128EEELi32ESE_SG_SE_SY_iSG_NSU_21OpMultiplyAddSaturateELNSU_12SPFormatType4KindE0EEENSB_ILi1ELi1EEEEELi1ELb0EbEENSB_ILi0ELi0EEES1U_S1U_Li1EEELi3EbEENS_8epilogue11threadblock8EpilogueIS7_S1T_Li1ENS1Y_22PredicatedTileIteratorINS1Y_26OutputTileOptimalThreadMapINS1Y_15OutputTileShapeILi128ELi8ELi2ELi1ELi1EEENS22_ILi1ELi8ELi1ELi1ELi8EEELi128ELi4ELi32EEEiLb0ESO_Lb0EEENS1X_4warp24FragmentIteratorTensorOpIS1J_S1M_iNSM_IiLi4ELb1EEESG_EENS27_20TileIteratorTensorOpIS1J_S1M_iSG_EENS1Y_18SharedLoadIteratorINS25_18CompactedThreadMapEiLi16EEENS1X_6thread17LinearCombinationIiLi4EiiLNS2G_9ScaleType4KindE0ELNS_15FloatRoundStyleE2EiEENSB_ILi0ELi8EEELi1ELi1EEENS4_30GemmIdentityThreadblockSwizzleILi1EEELb0EEEEEvNT_6ParamsE)
        /*0008*/ 	.word	0x000000fe


	//----- nvinfo : EIATTR_FRAME_SIZE
	.align		4
.L_12:
        /*000c*/ 	.byte	0x04, 0x11
        /*000e*/ 	.short	(.L_14 - .L_13)
	.align		4
.L_13:
        /*0010*/ 	.word	index@(_ZN7cutlass6KernelINS_4gemm6kernel10SparseGemmINS1_11threadblock19SparseMmaMultistageINS1_9GemmShapeILi128ELi128ELi256EEENS_9transform11threadblock28PredicatedTileAccessIteratorINS_11MatrixShapeILi128ELi128EEENS_15integer_subbyteILi4ELb1EEENS_6layout8RowMajorELi1ENS8_29PitchLinearWarpRakedThreadMapINS_16PitchLinearShapeILi128ELi128EEELi128ENSI_ILi4ELi8EEELi32EEENS_5ArrayISE_Li32ELb0EEELb0ENSF_9NoPermuteEEENS9_25RegularTileAccessIteratorISC_SE_NSF_37RowMajorTensorOpMultiplicandCrosswiseILi4ELi128EEELi0ESL_Li16EEELNS_4arch14CacheOperation4KindE1ENSA_INSB_ILi256ELi128EEESE_NSF_11ColumnMajorELi0ENSH_INSI_ILi256ELi128EEELi128ENSI_ILi8ELi4EEELi32EEESN_Lb0ESO_EENSQ_ISX_SE_NSF_40ColumnMajorTensorOpMultiplicandCrosswiseILi4ELi256EEELi1ES11_Li16EEELSW_1EiSG_NSA_INSB_ILi128ELi4EEEjNSF_22ColumnMajorInterleavedILi2EEELi1ENS8_30PitchLinearStripminedThreadMapINSI_ILi256ELi2EEELi128ELi4EEENSM_IjLi4ELb1EEELb0ESO_EENSQ_INSB_ILi256ELi2EEEjSY_Li0ES1B_Li16EEELSW_1ENS4_15SparseMmaPolicyINS1_4warp17SparseMmaTensorOpINS6_ILi64ELi64ELi256EEESE_SS_SE_S14_iSG_NS1H_17MmaTensorOpPolicyINSU_9SparseMmaINS6_ILi16ELi8ELi128EEELi32ESE_SG_SE_SY_iSG_NSU_21OpMultiplyAddSaturateELNSU_12SPFormatType4KindE0EEENSB_ILi1ELi1EEEEELi1ELb0EbEENSB_ILi0ELi0EEES1U_S1U_Li1EEELi3EbEENS_8epilogue11threadblock8EpilogueIS7_S1T_Li1ENS1Y_22PredicatedTileIteratorINS1Y_26OutputTileOptimalThreadMapINS1Y_15OutputTileShapeILi128ELi8ELi2ELi1ELi1EEENS22_ILi1ELi8ELi1ELi1ELi8EEELi128ELi4ELi32EEEiLb0ESO_Lb0EEENS1X_4warp24FragmentIteratorTensorOpIS1J_S1M_iNSM_IiLi4ELb1EEESG_EENS27_20TileIteratorTensorOpIS1J_S1M_iSG_EENS1Y_18SharedLoadIteratorINS25_18CompactedThreadMapEiLi16EEENS1X_6thread17LinearCombinationIiLi4EiiLNS2G_9ScaleType4KindE0ELNS_15FloatRoundStyleE2EiEENSB_ILi0ELi8EEELi1ELi1EEENS4_30GemmIdentityThreadblockSwizzleILi1EEELb0EEEEEvNT_6ParamsE)
        /*0014*/ 	.word	0x00000000


	//----- nvinfo : EIATTR_MIN_STACK_SIZE
	.align		4
.L_14:
        /*0018*/ 	.byte	0x04, 0x12
        /*001a*/ 	.short	(.L_16 - .L_15)
	.align		4
.L_15:
        /*001c*/ 	.word	index@(_ZN7cutlass6KernelINS_4gemm6kernel10SparseGemmINS1_11threadblock19SparseMmaMultistageINS1_9GemmShapeILi128ELi128ELi256EEENS_9transform11threadblock28PredicatedTileAccessIteratorINS_11MatrixShapeILi128ELi128EEENS_15integer_subbyteILi4ELb1EEENS_6layout8RowMajorELi1ENS8_29PitchLinearWarpRakedThreadMapINS_16PitchLinearShapeILi128ELi128EEELi128ENSI_ILi4ELi8EEELi32EEENS_5ArrayISE_Li32ELb0EEELb0ENSF_9NoPermuteEEENS9_25RegularTileAccessIteratorISC_SE_NSF_37RowMajorTensorOpMultiplicandCrosswiseILi4ELi128EEELi0ESL_Li16EEELNS_4arch14CacheOperation4KindE1ENSA_INSB_ILi256ELi128EEESE_NSF_11ColumnMajorELi0ENSH_INSI_ILi256ELi128EEELi128ENSI_ILi8ELi4EEELi32EEESN_Lb0ESO_EENSQ_ISX_SE_NSF_40ColumnMajorTensorOpMultiplicandCrosswiseILi4ELi256EEELi1ES11_Li16EEELSW_1EiSG_NSA_INSB_ILi128ELi4EEEjNSF_22ColumnMajorInterleavedILi2EEELi1ENS8_30PitchLinearStripminedThreadMapINSI_ILi256ELi2EEELi128ELi4EEENSM_IjLi4ELb1EEELb0ESO_EENSQ_INSB_ILi256ELi2EEEjSY_Li0ES1B_Li16EEELSW_1ENS4_15SparseMmaPolicyINS1_4warp17SparseMmaTensorOpINS6_ILi64ELi64ELi256EEESE_SS_SE_S14_iSG_NS1H_17MmaTensorOpPolicyINSU_9SparseMmaINS6_ILi16ELi8ELi128EEELi32ESE_SG_SE_SY_iSG_NSU_21OpMultiplyAddSaturateELNSU_12SPFormatType4KindE0EEENSB_ILi1ELi1EEEEELi1ELb0EbEENSB_ILi0ELi0EEES1U_S1U_Li1EEELi3EbEENS_8epilogue11threadblock8EpilogueIS7_S1T_Li1ENS1Y_22PredicatedTileIteratorINS1Y_26OutputTileOptimalThreadMapINS1Y_15OutputTileShapeILi128ELi8ELi2ELi1ELi1EEENS22_ILi1ELi8ELi1ELi1ELi8EEELi128ELi4ELi32EEEiLb0ESO_Lb0EEENS1X_4warp24FragmentIteratorTensorOpIS1J_S1M_iNSM_IiLi4ELb1EEESG_EENS27_20TileIteratorTensorOpIS1J_S1M_iSG_EENS1Y_18SharedLoadIteratorINS25_18CompactedThreadMapEiLi16EEENS1X_6thread17LinearCombinationIiLi4EiiLNS2G_9ScaleType4KindE0ELNS_15FloatRoundStyleE2EiEENSB_ILi0ELi8EEELi1ELi1EEENS4_30GemmIdentityThreadblockSwizzleILi1EEELb0EEEEEvNT_6ParamsE)
        /*0020*/ 	.word	0x00000000
.L_16:


//--------------------- .nv.info._ZN7cutlass6KernelINS_4gemm6kernel10SparseGemmINS1_11threadblock19SparseMmaMultistageINS1_9GemmShapeILi128ELi128ELi256EEENS_9transform11threadblock28PredicatedTileAccessIteratorINS_11MatrixShapeILi128ELi128EEENS_15integer_subbyteILi4ELb1EEENS_6layout8RowMajorELi1ENS8_29PitchLinearWarpRakedThreadMapINS_16PitchLinearShapeILi128ELi128EEELi128ENSI_ILi4ELi8EEELi32EEENS_5ArrayISE_Li32ELb0EEELb0ENSF_9NoPermuteEEENS9_25RegularTileAccessIteratorISC_SE_NSF_37RowMajorTensorOpMultiplicandCrosswiseILi4ELi128EEELi0ESL_Li16EEELNS_4arch14CacheOperation4KindE1ENSA_INSB_ILi256ELi128EEESE_NSF_11ColumnMajorELi0ENSH_INSI_ILi256ELi128EEELi128ENSI_ILi8ELi4EEELi32EEESN_Lb0ESO_EENSQ_ISX_SE_NSF_40ColumnMajorTensorOpMultiplicandCrosswiseILi4ELi256EEELi1ES11_Li16EEELSW_1EiSG_NSA_INSB_ILi128ELi4EEEjNSF_22ColumnMajorInterleavedILi2EEELi1ENS8_30PitchLinearStripminedThreadMapINSI_ILi256ELi2EEELi128ELi4EEENSM_IjLi4ELb1EEELb0ESO_EENSQ_INSB_ILi256ELi2EEEjSY_Li0ES1B_Li16EEELSW_1ENS4_15SparseMmaPolicyINS1_4warp17SparseMmaTensorOpINS6_ILi64ELi64ELi256EEESE_SS_SE_S14_iSG_NS1H_17MmaTensorOpPolicyINSU_9SparseMmaINS6_ILi16ELi8ELi128EEELi32ESE_SG_SE_SY_iSG_NSU_21OpMultiplyAddSaturateELNSU_12SPFormatType4KindE0EEENSB_ILi1ELi1EEEEELi1ELb0EbEENSB_ILi0ELi0EEES1U_S1U_Li1EEELi3EbEENS_8epilogue11threadblock8EpilogueIS7_S1T_Li1ENS1Y_22PredicatedTileIteratorINS1Y_26OutputTileOptimalThreadMapINS1Y_15OutputTileShapeILi128ELi8ELi2ELi1ELi1EEENS22_ILi1ELi8ELi1ELi1ELi8EEELi128ELi4ELi32EEEiLb0ESO_Lb0EEENS1X_4warp24FragmentIteratorTensorOpIS1J_S1M_iNSM_IiLi4ELb1EEESG_EENS27_20TileIteratorTensorOpIS1J_S1M_iSG_EENS1Y_18SharedLoadIteratorINS25_18CompactedThreadMapEiLi16EEENS1X_6thread17LinearCombinationIiLi4EiiLNS2G_9ScaleType4KindE0ELNS_15FloatRoundStyleE2EiEENSB_ILi0ELi8EEELi1ELi1EEENS4_30GemmIdentityThreadblockSwizzleILi1EEELb0EEEEEvNT_6ParamsE --------------------------
	.section	.nv.info._ZN7cutlass6KernelINS_4gemm6kernel10SparseGemmINS1_11threadblock19SparseMmaMultistageINS1_9GemmShapeILi128ELi128ELi256EEENS_9transform11threadblock28PredicatedTileAccessIteratorINS_11MatrixShapeILi128ELi128EEENS_15integer_subbyteILi4ELb1EEENS_6layout8RowMajorELi1ENS8_29PitchLinearWarpRakedThreadMapINS_16PitchLinearShapeILi128ELi128EEELi128ENSI_ILi4ELi8EEELi32EEENS_5ArrayISE_Li32ELb0EEELb0ENSF_9NoPermuteEEENS9_25RegularTileAccessIteratorISC_SE_NSF_37RowMajorTensorOpMultiplicandCrosswiseILi4ELi128EEELi0ESL_Li16EEELNS_4arch14CacheOperation4KindE1ENSA_INSB_ILi256ELi128EEESE_NSF_11ColumnMajorELi0ENSH_INSI_ILi256ELi128EEELi128ENSI_ILi8ELi4EEELi32EEESN_Lb0ESO_EENSQ_ISX_SE_NSF_40ColumnMajorTensorOpMultiplicandCrosswiseILi4ELi256EEELi1ES11_Li16EEELSW_1EiSG_NSA_INSB_ILi128ELi4EEEjNSF_22ColumnMajorInterleavedILi2EEELi1ENS8_30PitchLinearStripminedThreadMapINSI_ILi256ELi2EEELi128ELi4EEENSM_IjLi4ELb1EEELb0ESO_EENSQ_INSB_ILi256ELi2EEEjSY_Li0ES1B_Li16EEELSW_1ENS4_15SparseMmaPolicyINS1_4warp17SparseMmaTensorOpINS6_ILi64ELi64ELi256EEESE_SS_SE_S14_iSG_NS1H_17MmaTensorOpPolicyINSU_9SparseMmaINS6_ILi16ELi8ELi128EEELi32ESE_SG_SE_SY_iSG_NSU_21OpMultiplyAddSaturateELNSU_12SPFormatType4KindE0EEENSB_ILi1ELi1EEEEELi1ELb0EbEENSB_ILi0ELi0EEES1U_S1U_Li1EEELi3EbEENS_8epilogue11threadblock8EpilogueIS7_S1T_Li1ENS1Y_22PredicatedTileIteratorINS1Y_26OutputTileOptimalThreadMapINS1Y_15OutputTileShapeILi128ELi8ELi2ELi1ELi1EEENS22_ILi1ELi8ELi1ELi1ELi8EEELi128ELi4ELi32EEEiLb0ESO_Lb0EEENS1X_4warp24FragmentIteratorTensorOpIS1J_S1M_iNSM_IiLi4ELb1EEESG_EENS27_20TileIteratorTensorOpIS1J_S1M_iSG_EENS1Y_18SharedLoadIteratorINS25_18CompactedThreadMapEiLi16EEENS1X_6thread17LinearCombinationIiLi4EiiLNS2G_9ScaleType4KindE0ELNS_15FloatRoundStyleE2EiEENSB_ILi0ELi8EEELi1ELi1EEENS4_30GemmIdentityThreadblockSwizzleILi1EEELb0EEEEEvNT_6ParamsE,"",@"SHT_CUDA_INFO"
	.sectionflags	@""
	.align	4


	//----- nvinfo : EIATTR_CUDA_API_VERSION
	.align		4
        /*0000*/ 	.byte	0x04, 0x37
        /*0002*/ 	.short	(.L_18 - .L_17)
.L_17:
        /*0004*/ 	.word	0x00000082


	//----- nvinfo : EIATTR_SW2861232_WAR
	.align		4
.L_18:
        /*0008*/ 	.byte	0x01, 0x35
	.zero		2


	//----- nvinfo : EIATTR_PARAM_CBANK
	.align		4
        /*000c*/ 	.byte	0x04, 0x0a
        /*000e*/ 	.short	(.L_20 - .L_19)
	.align		4
.L_19:
        /*0010*/ 	.word	index@(.nv.constant0._ZN7cutlass6KernelINS_4gemm6kernel10SparseGemmINS1_11threadblock19SparseMmaMultistageINS1_9GemmShapeILi128ELi128ELi256EEENS_9transform11threadblock28PredicatedTileAccessIteratorINS_11MatrixShapeILi128ELi128EEENS_15integer_subbyteILi4ELb1EEENS_6layout8RowMajorELi1ENS8_29PitchLinearWarpRakedThreadMapINS_16PitchLinearShapeILi128ELi128EEELi128ENSI_ILi4ELi8EEELi32EEENS_5ArrayISE_Li32ELb0EEELb0ENSF_9NoPermuteEEENS9_25RegularTileAccessIteratorISC_SE_NSF_37RowMajorTensorOpMultiplicandCrosswiseILi4ELi128EEELi0ESL_Li16EEELNS_4arch14CacheOperation4KindE1ENSA_INSB_ILi256ELi128EEESE_NSF_11ColumnMajorELi0ENSH_INSI_ILi256ELi128EEELi128ENSI_ILi8ELi4EEELi32EEESN_Lb0ESO_EENSQ_ISX_SE_NSF_40ColumnMajorTensorOpMultiplicandCrosswiseILi4ELi256EEELi1ES11_Li16EEELSW_1EiSG_NSA_INSB_ILi128ELi4EEEjNSF_22ColumnMajorInterleavedILi2EEELi1ENS8_30PitchLinearStripminedThreadMapINSI_ILi256ELi2EEELi128ELi4EEENSM_IjLi4ELb1EEELb0ESO_EENSQ_INSB_ILi256ELi2EEEjSY_Li0ES1B_Li16EEELSW_1ENS4_15SparseMmaPolicyINS1_4warp17SparseMmaTensorOpINS6_ILi64ELi64ELi256EEESE_SS_SE_S14_iSG_NS1H_17MmaTensorOpPolicyINSU_9SparseMmaINS6_ILi16ELi8ELi128EEELi32ESE_SG_SE_SY_iSG_NSU_21OpMultiplyAddSaturateELNSU_12SPFormatType4KindE0EEENSB_ILi1ELi1EEEEELi1ELb0EbEENSB_ILi0ELi0EEES1U_S1U_Li1EEELi3EbEENS_8epilogue11threadblock8EpilogueIS7_S1T_Li1ENS1Y_22PredicatedTileIteratorINS1Y_26OutputTileOptimalThreadMapINS1Y_15OutputTileShapeILi128ELi8ELi2ELi1ELi1EEENS22_ILi1ELi8ELi1ELi1ELi8EEELi128ELi4ELi32EEEiLb0ESO_Lb0EEENS1X_4warp24FragmentIteratorTensorOpIS1J_S1M_iNSM_IiLi4ELb1EEESG_EENS27_20TileIteratorTensorOpIS1J_S1M_iSG_EENS1Y_18SharedLoadIteratorINS25_18CompactedThreadMapEiLi16EEENS1X_6thread17LinearCombinationIiLi4EiiLNS2G_9ScaleType4KindE0ELNS_15FloatRoundStyleE2EiEENSB_ILi0ELi8EEELi1ELi1EEENS4_30GemmIdentityThreadblockSwizzleILi1EEELb0EEEEEvNT_6ParamsE)
        /*0014*/ 	.short	0x0160
        /*0016*/ 	.short	0x0188


	//----- nvinfo : EIATTR_CBANK_PARAM_SIZE
	.align		4
.L_20:
        /*0018*/ 	.byte	0x03, 0x19
        /*001a*/ 	.short	0x0188


	//----- nvinfo : EIATTR_KPARAM_INFO
	.align		4
        /*001c*/ 	.byte	0x04, 0x17
        /*001e*/ 	.short	(.L_22 - .L_21)
.L_21:
        /*0020*/ 	.word	0x00000000
        /*0024*/ 	.short	0x0000
        /*0026*/ 	.short	0x0000
        /*0028*/ 	.byte	0x00, 0xf0, 0x21, 0x06


	//----- nvinfo : EIATTR_MAXREG_COUNT
	.align		4
.L_22:
        /*002c*/ 	.byte	0x03, 0x1b
        /*002e*/ 	.short	0x00ff


	//----- nvinfo : EIATTR_NUM_BARRIERS
	.align		4
        /*0030*/ 	.byte	0x02, 0x4c
        /*0032*/ 	.byte	0x01
	.zero		1


	//----- nvinfo : EIATTR_MERCURY_ISA_VERSION
	.align		4
        /*0034*/ 	.byte	0x03, 0x5f
        /*0036*/ 	.short	0x0000


	//----- nvinfo : EIATTR_COOP_GROUP_MASK_REGIDS
	.align		4
        /*0038*/ 	.byte	0x04, 0x29
        /*003a*/ 	.short	(.L_24 - .L_23)


	//   ....[0]....
.L_23:
        /*003c*/ 	.word	0xffffffff


	//----- nvinfo : EIATTR_COOP_GROUP_INSTR_OFFSETS
	.align		4
.L_24:
        /*0040*/ 	.byte	0x04, 0x28
        /*0042*/ 	.short	(.L_26 - .L_25)


	//   ....[0]....
.L_25:
        /*0044*/ 	.word	0x00000410


	//----- nvinfo : EIATTR_EXIT_INSTR_OFFSETS
	.align		4
.L_26:
        /*0048*/ 	.byte	0x04, 0x1c
        /*004a*/ 	.short	(.L_28 - .L_27)


	//   ....[0]....
.L_27:
        /*004c*/ 	.word	0x000000b0


	//   ....[1]....
        /*0050*/ 	.word	0x00006470


	//   ....[2]....
        /*0054*/ 	.word	0x00006490


	//   ....[3]....
        /*0058*/ 	.word	0x00007cb0


	//   ....[4]....
        /*005c*/ 	.word	0x00007cd0


	//----- nvinfo : EIATTR_CTAIDZ_USED
	.align		4
.L_28:
        /*0060*/ 	.byte	0x01, 0x04
	.zero		2


//--------------------- .nv.callgraph             --------------------------
	.section	.nv.callgraph,"",@"SHT_CUDA_CALLGRAPH"
	.align	4
	.sectionentsize	8
	.align		4
        /*0000*/ 	.word	0x00000000
	.align		4
        /*0004*/ 	.word	0xffffffff
	.align		4
        /*0008*/ 	.word	0x00000000
	.align		4
        /*000c*/ 	.word	0xfffffffe
	.align		4
        /*0010*/ 	.word	0x00000000
	.align		4
        /*0014*/ 	.word	0xfffffffd
	.align		4
        /*0018*/ 	.word	0x00000000
	.align		4
        /*001c*/ 	.word	0xfffffffc


//--------------------- .nv.rel.action            --------------------------
	.section	.nv.rel.action,"",@"SHT_CUDA_RELOCINFO"
	.align	8
	.sectionentsize	8
        /*0000*/ 	.byte	0x73, 0x00, 0x00, 0x00, 0x00, 0x00, 0x00, 0x00, 0x00, 0x00, 0x00, 0x11, 0x25, 0x00, 0x05, 0x36


//--------------------- .nv.constant4             --------------------------
	.section	.nv.constant4,"a",@progbits
	.align	8
	.align		8
.nv.constant4:
        /*0000*/ 	.dword	_ZN33_INTERNAL_ba4d605a_4_k_cu__Z3runv4cuda3std3__45__cpo5beginE
	.align		8
        /*0008*/ 	.dword	_ZN33_INTERNAL_ba4d605a_4_k_cu__Z3runv4cuda3std3__45__cpo3endE
	.align		8
        /*0010*/ 	.dword	_ZN33_INTERNAL_ba4d605a_4_k_cu__Z3runv4cuda3std3__45__cpo6cbeginE
	.align		8
        /*0018*/ 	.dword	_ZN33_INTERNAL_ba4d605a_4_k_cu__Z3runv4cuda3std3__45__cpo4cendE
	.align		8
        /*0020*/ 	.dword	_ZN33_INTERNAL_ba4d605a_4_k_cu__Z3runv4cuda3std3__435_GLOBAL__N__ba4d605a_4_k_cu__Z3runv6ignoreE
	.align		8
        /*0028*/ 	.dword	_ZN33_INTERNAL_ba4d605a_4_k_cu__Z3runv4cuda3std3__419piecewise_constructE
	.align		8
        /*0030*/ 	.dword	_ZN33_INTERNAL_ba4d605a_4_k_cu__Z3runv4cuda3std3__48in_placeE
	.align		8
        /*0038*/ 	.dword	_ZN33_INTERNAL_ba4d605a_4_k_cu__Z3runv4cuda3std6ranges3__45__cpo4swapE
	.align		8
        /*0040*/ 	.dword	_ZN33_INTERNAL_ba4d605a_4_k_cu__Z3runv4cuda3std6ranges3__45__cpo9iter_moveE
	.align		8
        /*0048*/ 	.dword	_ZN33_INTERNAL_ba4d605a_4_k_cu__Z3runv4cute7productE
	.align		8
        /*0050*/ 	.dword	_ZN33_INTERNAL_ba4d605a_4_k_cu__Z3runv4cute1_E


//--------------------- .nv.constant0._ZN7cutlass6KernelINS_4gemm6kernel10SparseGemmINS1_11threadblock19SparseMmaMultistageINS1_9GemmShapeILi128ELi128ELi256EEENS_9transform11threadblock28PredicatedTileAccessIteratorINS_11MatrixShapeILi128ELi128EEENS_15integer_subbyteILi4ELb1EEENS_6layout8RowMajorELi1ENS8_29PitchLinearWarpRakedThreadMapINS_16PitchLinearShapeILi128ELi128EEELi128ENSI_ILi4ELi8EEELi32EEENS_5ArrayISE_Li32ELb0EEELb0ENSF_9NoPermuteEEENS9_25RegularTileAccessIteratorISC_SE_NSF_37RowMajorTensorOpMultiplicandCrosswiseILi4ELi128EEELi0ESL_Li16EEELNS_4arch14CacheOperation4KindE1ENSA_INSB_ILi256ELi128EEESE_NSF_11ColumnMajorELi0ENSH_INSI_ILi256ELi128EEELi128ENSI_ILi8ELi4EEELi32EEESN_Lb0ESO_EENSQ_ISX_SE_NSF_40ColumnMajorTensorOpMultiplicandCrosswiseILi4ELi256EEELi1ES11_Li16EEELSW_1EiSG_NSA_INSB_ILi128ELi4EEEjNSF_22ColumnMajorInterleavedILi2EEELi1ENS8_30PitchLinearStripminedThreadMapINSI_ILi256ELi2EEELi128ELi4EEENSM_IjLi4ELb1EEELb0ESO_EENSQ_INSB_ILi256ELi2EEEjSY_Li0ES1B_Li16EEELSW_1ENS4_15SparseMmaPolicyINS1_4warp17SparseMmaTensorOpINS6_ILi64ELi64ELi256EEESE_SS_SE_S14_iSG_NS1H_17MmaTensorOpPolicyINSU_9SparseMmaINS6_ILi16ELi8ELi128EEELi32ESE_SG_SE_SY_iSG_NSU_21OpMultiplyAddSaturateELNSU_12SPFormatType4KindE0EEENSB_ILi1ELi1EEEEELi1ELb0EbEENSB_ILi0ELi0EEES1U_S1U_Li1EEELi3EbEENS_8epilogue11threadblock8EpilogueIS7_S1T_Li1ENS1Y_22PredicatedTileIteratorINS1Y_26OutputTileOptimalThreadMapINS1Y_15OutputTileShapeILi128ELi8ELi2ELi1ELi1EEENS22_ILi1ELi8ELi1ELi1ELi8EEELi128ELi4ELi32EEEiLb0ESO_Lb0EEENS1X_4warp24FragmentIteratorTensorOpIS1J_S1M_iNSM_IiLi4ELb1EEESG_EENS27_20TileIteratorTensorOpIS1J_S1M_iSG_EENS1Y_18SharedLoadIteratorINS25_18CompactedThreadMapEiLi16EEENS1X_6thread17LinearCombinationIiLi4EiiLNS2G_9ScaleType4KindE0ELNS_15FloatRoundStyleE2EiEENSB_ILi0ELi8EEELi1ELi1EEENS4_30GemmIdentityThreadblockSwizzleILi1EEELb0EEEEEvNT_6ParamsE --------------------------
	.section	.nv.constant0._ZN7cutlass6KernelINS_4gemm6kernel10SparseGemmINS1_11threadblock19SparseMmaMultistageINS1_9GemmShapeILi128ELi128ELi256EEENS_9transform11threadblock28PredicatedTileAccessIteratorINS_11MatrixShapeILi128ELi128EEENS_15integer_subbyteILi4ELb1EEENS_6layout8RowMajorELi1ENS8_29PitchLinearWarpRakedThreadMapINS_16PitchLinearShapeILi128ELi128EEELi128ENSI_ILi4ELi8EEELi32EEENS_5ArrayISE_Li32ELb0EEELb0ENSF_9NoPermuteEEENS9_25RegularTileAccessIteratorISC_SE_NSF_37RowMajorTensorOpMultiplicandCrosswiseILi4ELi128EEELi0ESL_Li16EEELNS_4arch14CacheOperation4KindE1ENSA_INSB_ILi256ELi128EEESE_NSF_11ColumnMajorELi0ENSH_INSI_ILi256ELi128EEELi128ENSI_ILi8ELi4EEELi32EEESN_Lb0ESO_EENSQ_ISX_SE_NSF_40ColumnMajorTensorOpMultiplicandCrosswiseILi4ELi256EEELi1ES11_Li16EEELSW_1EiSG_NSA_INSB_ILi128ELi4EEEjNSF_22ColumnMajorInterleavedILi2EEELi1ENS8_30PitchLinearStripminedThreadMapINSI_ILi256ELi2EEELi128ELi4EEENSM_IjLi4ELb1EEELb0ESO_EENSQ_INSB_ILi256ELi2EEEjSY_Li0ES1B_Li16EEELSW_1ENS4_15SparseMmaPolicyINS1_4warp17SparseMmaTensorOpINS6_ILi64ELi64ELi256EEESE_SS_SE_S14_iSG_NS1H_17MmaTensorOpPolicyINSU_9SparseMmaINS6_ILi16ELi8ELi128EEELi32ESE_SG_SE_SY_iSG_NSU_21OpMultiplyAddSaturateELNSU_12SPFormatType4KindE0EEENSB_ILi1ELi1EEEEELi1ELb0EbEENSB_ILi0ELi0EEES1U_S1U_Li1EEELi3EbEENS_8epilogue11threadblock8EpilogueIS7_S1T_Li1ENS1Y_22PredicatedTileIteratorINS1Y_26OutputTileOptimalThreadMapINS1Y_15OutputTileShapeILi128ELi8ELi2ELi1ELi1EEENS22_ILi1ELi8ELi1ELi1ELi8EEELi128ELi4ELi32EEEiLb0ESO_Lb0EEENS1X_4warp24FragmentIteratorTensorOpIS1J_S1M_iNSM_IiLi4ELb1EEESG_EENS27_20TileIteratorTensorOpIS1J_S1M_iSG_EENS1Y_18SharedLoadIteratorINS25_18CompactedThreadMapEiLi16EEENS1X_6thread17LinearCombinationIiLi4EiiLNS2G_9ScaleType4KindE0ELNS_15FloatRoundStyleE2EiEENSB_ILi0ELi8EEELi1ELi1EEENS4_30GemmIdentityThreadblockSwizzleILi1EEELb0EEEEEvNT_6ParamsE,"a",@progbits
	.sectionflags	@""
	.align	4
.nv.constant0._ZN7cutlass6KernelINS_4gemm6kernel10SparseGemmINS1_11threadblock19SparseMmaMultistageINS1_9GemmShapeILi128ELi128ELi256EEENS_9transform11threadblock28PredicatedTileAccessIteratorINS_11MatrixShapeILi128ELi128EEENS_15integer_subbyteILi4ELb1EEENS_6layout8RowMajorELi1ENS8_29PitchLinearWarpRakedThreadMapINS_16PitchLinearShapeILi128ELi128EEELi128ENSI_ILi4ELi8EEELi32EEENS_5ArrayISE_Li32ELb0EEELb0ENSF_9NoPermuteEEENS9_25RegularTileAccessIteratorISC_SE_NSF_37RowMajorTensorOpMultiplicandCrosswiseILi4ELi128EEELi0ESL_Li16EEELNS_4arch14CacheOperation4KindE1ENSA_INSB_ILi256ELi128EEESE_NSF_11ColumnMajorELi0ENSH_INSI_ILi256ELi128EEELi128ENSI_ILi8ELi4EEELi32EEESN_Lb0ESO_EENSQ_ISX_SE_NSF_40ColumnMajorTensorOpMultiplicandCrosswiseILi4ELi256EEELi1ES11_Li16EEELSW_1EiSG_NSA_INSB_ILi128ELi4EEEjNSF_22ColumnMajorInterleavedILi2EEELi1ENS8_30PitchLinearStripminedThreadMapINSI_ILi256ELi2EEELi128ELi4EEENSM_IjLi4ELb1EEELb0ESO_EENSQ_INSB_ILi256ELi2EEEjSY_Li0ES1B_Li16EEELSW_1ENS4_15SparseMmaPolicyINS1_4warp17SparseMmaTensorOpINS6_ILi64ELi64ELi256EEESE_SS_SE_S14_iSG_NS1H_17MmaTensorOpPolicyINSU_9SparseMmaINS6_ILi16ELi8ELi128EEELi32ESE_SG_SE_SY_iSG_NSU_21OpMultiplyAddSaturateELNSU_12SPFormatType4KindE0EEENSB_ILi1ELi1EEEEELi1ELb0EbEENSB_ILi0ELi0EEES1U_S1U_Li1EEELi3EbEENS_8epilogue11threadblock8EpilogueIS7_S1T_Li1ENS1Y_22PredicatedTileIteratorINS1Y_26OutputTileOptimalThreadMapINS1Y_15OutputTileShapeILi128ELi8ELi2ELi1ELi1EEENS22_ILi1ELi8ELi1ELi1ELi8EEELi128ELi4ELi32EEEiLb0ESO_Lb0EEENS1X_4warp24FragmentIteratorTensorOpIS1J_S1M_iNSM_IiLi4ELb1EEESG_EENS27_20TileIteratorTensorOpIS1J_S1M_iSG_EENS1Y_18SharedLoadIteratorINS25_18CompactedThreadMapEiLi16EEENS1X_6thread17LinearCombinationIiLi4EiiLNS2G_9ScaleType4KindE0ELNS_15FloatRoundStyleE2EiEENSB_ILi0ELi8EEELi1ELi1EEENS4_30GemmIdentityThreadblockSwizzleILi1EEELb0EEEEEvNT_6ParamsE:
	.zero		744


//--------------------- .text._ZN7cutlass6KernelINS_4gemm6kernel10SparseGemmINS1_11threadblock19SparseMmaMultistageINS1_9GemmShapeILi128ELi128ELi256EEENS_9transform11threadblock28PredicatedTileAccessIteratorINS_11MatrixShapeILi128ELi128EEENS_15integer_subbyteILi4ELb1EEENS_6layout8RowMajorELi1ENS8_29PitchLinearWarpRakedThreadMapINS_16PitchLinearShapeILi128ELi128EEELi128ENSI_ILi4ELi8EEELi32EEENS_5ArrayISE_Li32ELb0EEELb0ENSF_9NoPermuteEEENS9_25RegularTileAccessIteratorISC_SE_NSF_37RowMajorTensorOpMultiplicandCrosswiseILi4ELi128EEELi0ESL_Li16EEELNS_4arch14CacheOperation4KindE1ENSA_INSB_ILi256ELi128EEESE_NSF_11ColumnMajorELi0ENSH_INSI_ILi256ELi128EEELi128ENSI_ILi8ELi4EEELi32EEESN_Lb0ESO_EENSQ_ISX_SE_NSF_40ColumnMajorTensorOpMultiplicandCrosswiseILi4ELi256EEELi1ES11_Li16EEELSW_1EiSG_NSA_INSB_ILi128ELi4EEEjNSF_22ColumnMajorInterleavedILi2EEELi1ENS8_30PitchLinearStripminedThreadMapINSI_ILi256ELi2EEELi128ELi4EEENSM_IjLi4ELb1EEELb0ESO_EENSQ_INSB_ILi256ELi2EEEjSY_Li0ES1B_Li16EEELSW_1ENS4_15SparseMmaPolicyINS1_4warp17SparseMmaTensorOpINS6_ILi64ELi64ELi256EEESE_SS_SE_S14_iSG_NS1H_17MmaTensorOpPolicyINSU_9SparseMmaINS6_ILi16ELi8ELi128EEELi32ESE_SG_SE_SY_iSG_NSU_21OpMultiplyAddSaturateELNSU_12SPFormatType4KindE0EEENSB_ILi1ELi1EEEEELi1ELb0EbEENSB_ILi0ELi0EEES1U_S1U_Li1EEELi3EbEENS_8epilogue11threadblock8EpilogueIS7_S1T_Li1ENS1Y_22PredicatedTileIteratorINS1Y_26OutputTileOptimalThreadMapINS1Y_15OutputTileShapeILi128ELi8ELi2ELi1ELi1EEENS22_ILi1ELi8ELi1ELi1ELi8EEELi128ELi4ELi32EEEiLb0ESO_Lb0EEENS1X_4warp24FragmentIteratorTensorOpIS1J_S1M_iNSM_IiLi4ELb1EEESG_EENS27_20TileIteratorTensorOpIS1J_S1M_iSG_EENS1Y_18SharedLoadIteratorINS25_18CompactedThreadMapEiLi16EEENS1X_6thread17LinearCombinationIiLi4EiiLNS2G_9ScaleType4KindE0ELNS_15FloatRoundStyleE2EiEENSB_ILi0ELi8EEELi1ELi1EEENS4_30GemmIdentityThreadblockSwizzleILi1EEELb0EEEEEvNT_6ParamsE --------------------------
	.section	.text._ZN7cutlass6KernelINS_4gemm6kernel10SparseGemmINS1_11threadblock19SparseMmaMultistageINS1_9GemmShapeILi128ELi128ELi256EEENS_9transform11threadblock28PredicatedTileAccessIteratorINS_11MatrixShapeILi128ELi128EEENS_15integer_subbyteILi4ELb1EEENS_6layout8RowMajorELi1ENS8_29PitchLinearWarpRakedThreadMapINS_16PitchLinearShapeILi128ELi128EEELi128ENSI_ILi4ELi8EEELi32EEENS_5ArrayISE_Li32ELb0EEELb0ENSF_9NoPermuteEEENS9_25RegularTileAccessIteratorISC_SE_NSF_37RowMajorTensorOpMultiplicandCrosswiseILi4ELi128EEELi0ESL_Li16EEELNS_4arch14CacheOperation4KindE1ENSA_INSB_ILi256ELi128EEESE_NSF_11ColumnMajorELi0ENSH_INSI_ILi256ELi128EEELi128ENSI_ILi8ELi4EEELi32EEESN_Lb0ESO_EENSQ_ISX_SE_NSF_40ColumnMajorTensorOpMultiplicandCrosswiseILi4ELi256EEELi1ES11_Li16EEELSW_1EiSG_NSA_INSB_ILi128ELi4EEEjNSF_22ColumnMajorInterleavedILi2EEELi1ENS8_30PitchLinearStripminedThreadMapINSI_ILi256ELi2EEELi128ELi4EEENSM_IjLi4ELb1EEELb0ESO_EENSQ_INSB_ILi256ELi2EEEjSY_Li0ES1B_Li16EEELSW_1ENS4_15SparseMmaPolicyINS1_4warp17SparseMmaTensorOpINS6_ILi64ELi64ELi256EEESE_SS_SE_S14_iSG_NS1H_17MmaTensorOpPolicyINSU_9SparseMmaINS6_ILi16ELi8ELi128EEELi32ESE_SG_SE_SY_iSG_NSU_21OpMultiplyAddSaturateELNSU_12SPFormatType4KindE0EEENSB_ILi1ELi1EEEEELi1ELb0EbEENSB_ILi0ELi0EEES1U_S1U_Li1EEELi3EbEENS_8epilogue11threadblock8EpilogueIS7_S1T_Li1ENS1Y_22PredicatedTileIteratorINS1Y_26OutputTileOptimalThreadMapINS1Y_15OutputTileShapeILi128ELi8ELi2ELi1ELi1EEENS22_ILi1ELi8ELi1ELi1ELi8EEELi128ELi4ELi32EEEiLb0ESO_Lb0EEENS1X_4warp24FragmentIteratorTensorOpIS1J_S1M_iNSM_IiLi4ELb1EEESG_EENS27_20TileIteratorTensorOpIS1J_S1M_iSG_EENS1Y_18SharedLoadIteratorINS25_18CompactedThreadMapEiLi16EEENS1X_6thread17LinearCombinationIiLi4EiiLNS2G_9ScaleType4KindE0ELNS_15FloatRoundStyleE2EiEENSB_ILi0ELi8EEELi1ELi1EEENS4_30GemmIdentityThreadblockSwizzleILi1EEELb0EEEEEvNT_6ParamsE,"ax",@progbits
	.sectioninfo	@"SHI_REGISTERS=254"
	.align	128
.text._ZN7cutlass6KernelINS_4gemm6kernel10SparseGemmINS1_11threadblock19SparseMmaMultistageINS1_9GemmShapeILi128ELi128ELi256EEENS_9transform11threadblock28PredicatedTileAccessIteratorINS_11MatrixShapeILi128ELi128EEENS_15integer_subbyteILi4ELb1EEENS_6layout8RowMajorELi1ENS8_29PitchLinearWarpRakedThreadMapINS_16PitchLinearShapeILi128ELi128EEELi128ENSI_ILi4ELi8EEELi32EEENS_5ArrayISE_Li32ELb0EEELb0ENSF_9NoPermuteEEENS9_25RegularTileAccessIteratorISC_SE_NSF_37RowMajorTensorOpMultiplicandCrosswiseILi4ELi128EEELi0ESL_Li16EEELNS_4arch14CacheOperation4KindE1ENSA_INSB_ILi256ELi128EEESE_NSF_11ColumnMajorELi0ENSH_INSI_ILi256ELi128EEELi128ENSI_ILi8ELi4EEELi32EEESN_Lb0ESO_EENSQ_ISX_SE_NSF_40ColumnMajorTensorOpMultiplicandCrosswiseILi4ELi256EEELi1ES11_Li16EEELSW_1EiSG_NSA_INSB_ILi128ELi4EEEjNSF_22ColumnMajorInterleavedILi2EEELi1ENS8_30PitchLinearStripminedThreadMapINSI_ILi256ELi2EEELi128ELi4EEENSM_IjLi4ELb1EEELb0ESO_EENSQ_INSB_ILi256ELi2EEEjSY_Li0ES1B_Li16EEELSW_1ENS4_15SparseMmaPolicyINS1_4warp17SparseMmaTensorOpINS6_ILi64ELi64ELi256EEESE_SS_SE_S14_iSG_NS1H_17MmaTensorOpPolicyINSU_9SparseMmaINS6_ILi16ELi8ELi128EEELi32ESE_SG_SE_SY_iSG_NSU_21OpMultiplyAddSaturateELNSU_12SPFormatType4KindE0EEENSB_ILi1ELi1EEEEELi1ELb0EbEENSB_ILi0ELi0EEES1U_S1U_Li1EEELi3EbEENS_8epilogue11threadblock8EpilogueIS7_S1T_Li1ENS1Y_22PredicatedTileIteratorINS1Y_26OutputTileOptimalThreadMapINS1Y_15OutputTileShapeILi128ELi8ELi2ELi1ELi1EEENS22_ILi1ELi8ELi1ELi1ELi8EEELi128ELi4ELi32EEEiLb0ESO_Lb0EEENS1X_4warp24FragmentIteratorTensorOpIS1J_S1M_iNSM_IiLi4ELb1EEESG_EENS27_20TileIteratorTensorOpIS1J_S1M_iSG_EENS1Y_18SharedLoadIteratorINS25_18CompactedThreadMapEiLi16EEENS1X_6thread17LinearCombinationIiLi4EiiLNS2G_9ScaleType4KindE0ELNS_15FloatRoundStyleE2EiEENSB_ILi0ELi8EEELi1ELi1EEENS4_30GemmIdentityThreadblockSwizzleILi1EEELb0EEEEEvNT_6ParamsE:
        .type           _ZN7cutlass6KernelINS_4gemm6kernel10SparseGemmINS1_11threadblock19SparseMmaMultistageINS1_9GemmShapeILi128ELi128ELi256EEENS_9transform11threadblock28PredicatedTileAccessIteratorINS_11MatrixShapeILi128ELi128EEENS_15integer_subbyteILi4ELb1EEENS_6layout8RowMajorELi1ENS8_29PitchLinearWarpRakedThreadMapINS_16PitchLinearShapeILi128ELi128EEELi128ENSI_ILi4ELi8EEELi32EEENS_5ArrayISE_Li32ELb0EEELb0ENSF_9NoPermuteEEENS9_25RegularTileAccessIteratorISC_SE_NSF_37RowMajorTensorOpMultiplicandCrosswiseILi4ELi128EEELi0ESL_Li16EEELNS_4arch14CacheOperation4KindE1ENSA_INSB_ILi256ELi128EEESE_NSF_11ColumnMajorELi0ENSH_INSI_ILi256ELi128EEELi128ENSI_ILi8ELi4EEELi32EEESN_Lb0ESO_EENSQ_ISX_SE_NSF_40ColumnMajorTensorOpMultiplicandCrosswiseILi4ELi256EEELi1ES11_Li16EEELSW_1EiSG_NSA_INSB_ILi128ELi4EEEjNSF_22ColumnMajorInterleavedILi2EEELi1ENS8_30PitchLinearStripminedThreadMapINSI_ILi256ELi2EEELi128ELi4EEENSM_IjLi4ELb1EEELb0ESO_EENSQ_INSB_ILi256ELi2EEEjSY_Li0ES1B_Li16EEELSW_1ENS4_15SparseMmaPolicyINS1_4warp17SparseMmaTensorOpINS6_ILi64ELi64ELi256EEESE_SS_SE_S14_iSG_NS1H_17MmaTensorOpPolicyINSU_9SparseMmaINS6_ILi16ELi8ELi128EEELi32ESE_SG_SE_SY_iSG_NSU_21OpMultiplyAddSaturateELNSU_12SPFormatType4KindE0EEENSB_ILi1ELi1EEEEELi1ELb0EbEENSB_ILi0ELi0EEES1U_S1U_Li1EEELi3EbEENS_8epilogue11threadblock8EpilogueIS7_S1T_Li1ENS1Y_22PredicatedTileIteratorINS1Y_26OutputTileOptimalThreadMapINS1Y_15OutputTileShapeILi128ELi8ELi2ELi1ELi1EEENS22_ILi1ELi8ELi1ELi1ELi8EEELi128ELi4ELi32EEEiLb0ESO_Lb0EEENS1X_4warp24FragmentIteratorTensorOpIS1J_S1M_iNSM_IiLi4ELb1EEESG_EENS27_20TileIteratorTensorOpIS1J_S1M_iSG_EENS1Y_18SharedLoadIteratorINS25_18CompactedThreadMapEiLi16EEENS1X_6thread17LinearCombinationIiLi4EiiLNS2G_9ScaleType4KindE0ELNS_15FloatRoundStyleE2EiEENSB_ILi0ELi8EEELi1ELi1EEENS4_30GemmIdentityThreadblockSwizzleILi1EEELb0EEEEEvNT_6ParamsE,@function
        .size           _ZN7cutlass6KernelINS_4gemm6kernel10SparseGemmINS1_11threadblock19SparseMmaMultistageINS1_9GemmShapeILi128ELi128ELi256EEENS_9transform11threadblock28PredicatedTileAccessIteratorINS_11MatrixShapeILi128ELi128EEENS_15integer_subbyteILi4ELb1EEENS_6layout8RowMajorELi1ENS8_29PitchLinearWarpRakedThreadMapINS_16PitchLinearShapeILi128ELi128EEELi128ENSI_ILi4ELi8EEELi32EEENS_5ArrayISE_Li32ELb0EEELb0ENSF_9NoPermuteEEENS9_25RegularTileAccessIteratorISC_SE_NSF_37RowMajorTensorOpMultiplicandCrosswiseILi4ELi128EEELi0ESL_Li16EEELNS_4arch14CacheOperation4KindE1ENSA_INSB_ILi256ELi128EEESE_NSF_11ColumnMajorELi0ENSH_INSI_ILi256ELi128EEELi128ENSI_ILi8ELi4EEELi32EEESN_Lb0ESO_EENSQ_ISX_SE_NSF_40ColumnMajorTensorOpMultiplicandCrosswiseILi4ELi256EEELi1ES11_Li16EEELSW_1EiSG_NSA_INSB_ILi128ELi4EEEjNSF_22ColumnMajorInterleavedILi2EEELi1ENS8_30PitchLinearStripminedThreadMapINSI_ILi256ELi2EEELi128ELi4EEENSM_IjLi4ELb1EEELb0ESO_EENSQ_INSB_ILi256ELi2EEEjSY_Li0ES1B_Li16EEELSW_1ENS4_15SparseMmaPolicyINS1_4warp17SparseMmaTensorOpINS6_ILi64ELi64ELi256EEESE_SS_SE_S14_iSG_NS1H_17MmaTensorOpPolicyINSU_9SparseMmaINS6_ILi16ELi8ELi128EEELi32ESE_SG_SE_SY_iSG_NSU_21OpMultiplyAddSaturateELNSU_12SPFormatType4KindE0EEENSB_ILi1ELi1EEEEELi1ELb0EbEENSB_ILi0ELi0EEES1U_S1U_Li1EEELi3EbEENS_8epilogue11threadblock8EpilogueIS7_S1T_Li1ENS1Y_22PredicatedTileIteratorINS1Y_26OutputTileOptimalThreadMapINS1Y_15OutputTileShapeILi128ELi8ELi2ELi1ELi1EEENS22_ILi1ELi8ELi1ELi1ELi8EEELi128ELi4ELi32EEEiLb0ESO_Lb0EEENS1X_4warp24FragmentIteratorTensorOpIS1J_S1M_iNSM_IiLi4ELb1EEESG_EENS27_20TileIteratorTensorOpIS1J_S1M_iSG_EENS1Y_18SharedLoadIteratorINS25_18CompactedThreadMapEiLi16EEENS1X_6thread17LinearCombinationIiLi4EiiLNS2G_9ScaleType4KindE0ELNS_15FloatRoundStyleE2EiEENSB_ILi0ELi8EEELi1ELi1EEENS4_30GemmIdentityThreadblockSwizzleILi1EEELb0EEEEEvNT_6ParamsE,(.L_x_10 - _ZN7cutlass6KernelINS_4gemm6kernel10SparseGemmINS1_11threadblock19SparseMmaMultistageINS1_9GemmShapeILi128ELi128ELi256EEENS_9transform11threadblock28PredicatedTileAccessIteratorINS_11MatrixShapeILi128ELi128EEENS_15integer_subbyteILi4ELb1EEENS_6layout8RowMajorELi1ENS8_29PitchLinearWarpRakedThreadMapINS_16PitchLinearShapeILi128ELi128EEELi128ENSI_ILi4ELi8EEELi32EEENS_5ArrayISE_Li32ELb0EEELb0ENSF_9NoPermuteEEENS9_25RegularTileAccessIteratorISC_SE_NSF_37RowMajorTensorOpMultiplicandCrosswiseILi4ELi128EEELi0ESL_Li16EEELNS_4arch14CacheOperation4KindE1ENSA_INSB_ILi256ELi128EEESE_NSF_11ColumnMajorELi0ENSH_INSI_ILi256ELi128EEELi128ENSI_ILi8ELi4EEELi32EEESN_Lb0ESO_EENSQ_ISX_SE_NSF_40ColumnMajorTensorOpMultiplicandCrosswiseILi4ELi256EEELi1ES11_Li16EEELSW_1EiSG_NSA_INSB_ILi128ELi4EEEjNSF_22ColumnMajorInterleavedILi2EEELi1ENS8_30PitchLinearStripminedThreadMapINSI_ILi256ELi2EEELi128ELi4EEENSM_IjLi4ELb1EEELb0ESO_EENSQ_INSB_ILi256ELi2EEEjSY_Li0ES1B_Li16EEELSW_1ENS4_15SparseMmaPolicyINS1_4warp17SparseMmaTensorOpINS6_ILi64ELi64ELi256EEESE_SS_SE_S14_iSG_NS1H_17MmaTensorOpPolicyINSU_9SparseMmaINS6_ILi16ELi8ELi128EEELi32ESE_SG_SE_SY_iSG_NSU_21OpMultiplyAddSaturateELNSU_12SPFormatType4KindE0EEENSB_ILi1ELi1EEEEELi1ELb0EbEENSB_ILi0ELi0EEES1U_S1U_Li1EEELi3EbEENS_8epilogue11threadblock8EpilogueIS7_S1T_Li1ENS1Y_22PredicatedTileIteratorINS1Y_26OutputTileOptimalThreadMapINS1Y_15OutputTileShapeILi128ELi8ELi2ELi1ELi1EEENS22_ILi1ELi8ELi1ELi1ELi8EEELi128ELi4ELi32EEEiLb0ESO_Lb0EEENS1X_4warp24FragmentIteratorTensorOpIS1J_S1M_iNSM_IiLi4ELb1EEESG_EENS27_20TileIteratorTensorOpIS1J_S1M_iSG_EENS1Y_18SharedLoadIteratorINS25_18CompactedThreadMapEiLi16EEENS1X_6thread17LinearCombinationIiLi4EiiLNS2G_9ScaleType4KindE0ELNS_15FloatRoundStyleE2EiEENSB_ILi0ELi8EEELi1ELi1EEENS4_30GemmIdentityThreadblockSwizzleILi1EEELb0EEEEEvNT_6ParamsE)
        .other          _ZN7cutlass6KernelINS_4gemm6kernel10SparseGemmINS1_11threadblock19SparseMmaMultistageINS1_9GemmShapeILi128ELi128ELi256EEENS_9transform11threadblock28PredicatedTileAccessIteratorINS_11MatrixShapeILi128ELi128EEENS_15integer_subbyteILi4ELb1EEENS_6layout8RowMajorELi1ENS8_29PitchLinearWarpRakedThreadMapINS_16PitchLinearShapeILi128ELi128EEELi128ENSI_ILi4ELi8EEELi32EEENS_5ArrayISE_Li32ELb0EEELb0ENSF_9NoPermuteEEENS9_25RegularTileAccessIteratorISC_SE_NSF_37RowMajorTensorOpMultiplicandCrosswiseILi4ELi128EEELi0ESL_Li16EEELNS_4arch14CacheOperation4KindE1ENSA_INSB_ILi256ELi128EEESE_NSF_11ColumnMajorELi0ENSH_INSI_ILi256ELi128EEELi128ENSI_ILi8ELi4EEELi32EEESN_Lb0ESO_EENSQ_ISX_SE_NSF_40ColumnMajorTensorOpMultiplicandCrosswiseILi4ELi256EEELi1ES11_Li16EEELSW_1EiSG_NSA_INSB_ILi128ELi4EEEjNSF_22ColumnMajorInterleavedILi2EEELi1ENS8_30PitchLinearStripminedThreadMapINSI_ILi256ELi2EEELi128ELi4EEENSM_IjLi4ELb1EEELb0ESO_EENSQ_INSB_ILi256ELi2EEEjSY_Li0ES1B_Li16EEELSW_1ENS4_15SparseMmaPolicyINS1_4warp17SparseMmaTensorOpINS6_ILi64ELi64ELi256EEESE_SS_SE_S14_iSG_NS1H_17MmaTensorOpPolicyINSU_9SparseMmaINS6_ILi16ELi8ELi128EEELi32ESE_SG_SE_SY_iSG_NSU_21OpMultiplyAddSaturateELNSU_12SPFormatType4KindE0EEENSB_ILi1ELi1EEEEELi1ELb0EbEENSB_ILi0ELi0EEES1U_S1U_Li1EEELi3EbEENS_8epilogue11threadblock8EpilogueIS7_S1T_Li1ENS1Y_22PredicatedTileIteratorINS1Y_26OutputTileOptimalThreadMapINS1Y_15OutputTileShapeILi128ELi8ELi2ELi1ELi1EEENS22_ILi1ELi8ELi1ELi1ELi8EEELi128ELi4ELi32EEEiLb0ESO_Lb0EEENS1X_4warp24FragmentIteratorTensorOpIS1J_S1M_iNSM_IiLi4ELb1EEESG_EENS27_20TileIteratorTensorOpIS1J_S1M_iSG_EENS1Y_18SharedLoadIteratorINS25_18CompactedThreadMapEiLi16EEENS1X_6thread17LinearCombinationIiLi4EiiLNS2G_9ScaleType4KindE0ELNS_15FloatRoundStyleE2EiEENSB_ILi0ELi8EEELi1ELi1EEENS4_30GemmIdentityThreadblockSwizzleILi1EEELb0EEEEEvNT_6ParamsE,@"STO_CUDA_ENTRY STV_DEFAULT"
_ZN7cutlass6KernelINS_4gemm6kernel10SparseGemmINS1_11threadblock19SparseMmaMultistageINS1_9GemmShapeILi128ELi128ELi256EEENS_9transform11threadblock28PredicatedTileAccessIteratorINS_11MatrixShapeILi128ELi128EEENS_15integer_subbyteILi4ELb1EEENS_6layout8RowMajorELi1ENS8_29PitchLinearWarpRakedThreadMapINS_16PitchLinearShapeILi128ELi128EEELi128ENSI_ILi4ELi8EEELi32EEENS_5ArrayISE_Li32ELb0EEELb0ENSF_9NoPermuteEEENS9_25RegularTileAccessIteratorISC_SE_NSF_37RowMajorTensorOpMultiplicandCrosswiseILi4ELi128EEELi0ESL_Li16EEELNS_4arch14CacheOperation4KindE1ENSA_INSB_ILi256ELi128EEESE_NSF_11ColumnMajorELi0ENSH_INSI_ILi256ELi128EEELi128ENSI_ILi8ELi4EEELi32EEESN_Lb0ESO_EENSQ_ISX_SE_NSF_40ColumnMajorTensorOpMultiplicandCrosswiseILi4ELi256EEELi1ES11_Li16EEELSW_1EiSG_NSA_INSB_ILi128ELi4EEEjNSF_22ColumnMajorInterleavedILi2EEELi1ENS8_30PitchLinearStripminedThreadMapINSI_ILi256ELi2EEELi128ELi4EEENSM_IjLi4ELb1EEELb0ESO_EENSQ_INSB_ILi256ELi2EEEjSY_Li0ES1B_Li16EEELSW_1ENS4_15SparseMmaPolicyINS1_4warp17SparseMmaTensorOpINS6_ILi64ELi64ELi256EEESE_SS_SE_S14_iSG_NS1H_17MmaTensorOpPolicyINSU_9SparseMmaINS6_ILi16ELi8ELi128EEELi32ESE_SG_SE_SY_iSG_NSU_21OpMultiplyAddSaturateELNSU_12SPFormatType4KindE0EEENSB_ILi1ELi1EEEEELi1ELb0EbEENSB_ILi0ELi0EEES1U_S1U_Li1EEELi3EbEENS_8epilogue11threadblock8EpilogueIS7_S1T_Li1ENS1Y_22PredicatedTileIteratorINS1Y_26OutputTileOptimalThreadMapINS1Y_15OutputTileShapeILi128ELi8ELi2ELi1ELi1EEENS22_ILi1ELi8ELi1ELi1ELi8EEELi128ELi4ELi32EEEiLb0ESO_Lb0EEENS1X_4warp24FragmentIteratorTensorOpIS1J_S1M_iNSM_IiLi4ELb1EEESG_EENS27_20TileIteratorTensorOpIS1J_S1M_iSG_EENS1Y_18SharedLoadIteratorINS25_18CompactedThreadMapEiLi16EEENS1X_6thread17LinearCombinationIiLi4EiiLNS2G_9ScaleType4KindE0ELNS_15FloatRoundStyleE2EiEENSB_ILi0ELi8EEELi1ELi1EEENS4_30GemmIdentityThreadblockSwizzleILi1EEELb0EEEEEvNT_6ParamsE:
[----:B------:R-:W-:Y:S02]  /*0000*/  MOV R1, c[0x0][0x28] ;  /* 0x00000a0000017a02 */ /* 0x000fe40000000f00 */
[----:B------:R-:W1:Y:S01]  /*0010*/  S2R R2, SR_CTAID.Y ;  /* 0x0000000000027919 */ /* 0x000e620000002600 */
[----:B------:R-:W-:-:S03]  /*0020*/  IMAD.MOV.U32 R0, RZ, RZ, -0x1 ;  /* 0xffffffffff007424 */ /* 0x000fc600078e00ff */
[----:B------:R-:W2:Y:S02]  /*0030*/  S2R R35, SR_CTAID.X ;  /* 0x0000000000237919 */ /* 0x000ea40000002500 */
[----:B------:R-:W-:Y:S02]  /*0040*/  SHF.L.U32 R0, R0, c[0x0][0x178], RZ ;  /* 0x00005e0000007a19 */ /* 0x000fe400000006ff */
[----:B-1----:R-:W-:Y:S02]  /*0050*/  SHF.L.U32 R2, R2, c[0x0][0x178], RZ ;  /* 0x00005e0002027a19 */ /* 0x002fe400000006ff */
[----:B--2---:R-:W-:Y:S02]  /*0060*/  LOP3.LUT R3, R35, R0, RZ, 0x30, !PT ;  /* 0x0000000023037212 */ /* 0x004fe400078e30ff */
[----:B------:R-:W-:-:S03]  /*0070*/  SHF.R.S32.HI R35, RZ, c[0x0][0x178], R35 ;  /* 0x00005e00ff237a19 */ /* 0x000fc60000011423 */
[----:B------:R-:W-:-:S05]  /*0080*/  IMAD.IADD R2, R2, 0x1, R3 ;  /* 0x0000000102027824 */ /* 0x000fca00078e0203 */
[----:B------:R-:W-:-:S04]  /*0090*/  ISETP.GE.AND P0, PT, R2, c[0x0][0x170], PT ;  /* 0x00005c0002007a0c */ /* 0x000fc80003f06270 */
[----:B------:R-:W-:-:S13]  /*00a0*/  ISETP.GE.OR P0, PT, R35, c[0x0][0x16c], P0 ;  /* 0x00005b0023007a0c */ /* 0x000fda0000706670 */
[----:B------:R-:W-:Y:S05]  /*00b0*/  @P0 EXIT ;  /* 0x000000000000094d */ /* 0x000fea0003800000 */
[----:B------:R-:W1:Y:S01]  /*00c0*/  S2R R15, SR_CTAID.Z ;  /* 0x00000000000f7919 */ /* 0x000e620000002700 */
[----:B------:R-:W-:Y:S01]  /*00d0*/  IMAD.MOV.U32 R23, RZ, RZ, c[0x0][0x1c0] ;  /* 0x00007000ff177624 */ /* 0x000fe200078e00ff */
[----:B------:R-:W-:Y:S01]  /*00e0*/  ULDC.64 UR12, c[0x0][0x118] ;  /* 0x00004600000c7ab9 */ /* 0x000fe20000000a00 */
[----:B------:R-:W-:Y:S01]  /*00f0*/  CS2R R106, SRZ ;  /* 0x00000000006a7805 */ /* 0x000fe2000001ff00 */
[----:B------:R-:W2:Y:S01]  /*0100*/  S2R R0, SR_TID.X ;  /* 0x0000000000007919 */ /* 0x000ea20000002100 */
[----:B------:R-:W-:Y:S01]  /*0110*/  ULDC UR4, c[0x0][0x160] ;  /* 0x0000580000047ab9 */ /* 0x000fe20000000800 */
[----:B------:R-:W-:Y:S01]  /*0120*/  CS2R R104, SRZ ;  /* 0x0000000000687805 */ /* 0x000fe2000001ff00 */
[----:B------:R-:W-:Y:S01]  /*0130*/  USHF.L.U32 UR4, UR4, 0x1, URZ ;  /* 0x0000000104047899 */ /* 0x000fe2000800063f */
[----:B------:R-:W-:Y:S01]  /*0140*/  CS2R R102, SRZ ;  /* 0x0000000000667805 */ /* 0x000fe2000001ff00 */
        /* <DEDUP_REMOVED lines=15> */
[----:B-1----:R-:W-:Y:S01]  /*0240*/  IMAD R15, R15, c[0x0][0x214], RZ ;  /* 0x000085000f0f7a24 */ /* 0x002fe200078e02ff */
[----:B------:R-:W-:Y:S01]  /*0250*/  CS2R R48, SRZ ;  /* 0x0000000000307805 */ /* 0x000fe2000001ff00 */
[----:B------:R-:W-:Y:S01]  /*0260*/  CS2R R118, SRZ ;  /* 0x0000000000767805 */ /* 0x000fe2000001ff00 */
[----:B------:R-:W-:Y:S01]  /*0270*/  CS2R R116, SRZ ;  /* 0x0000000000747805 */ /* 0x000fe2000001ff00 */
[----:B--2---:R-:W-:Y:S01]  /*0280*/  SHF.R.S32.HI R11, RZ, 0x1f, R0 ;  /* 0x0000001fff0b7819 */ /* 0x004fe20000011400 */
[----:B------:R-:W-:Y:S01]  /*0290*/  CS2R R90, SRZ ;  /* 0x00000000005a7805 */ /* 0x000fe2000001ff00 */
[C---:B------:R-:W-:Y:S01]  /*02a0*/  IADD3 R16, R15.reuse, c[0x0][0x214], RZ ;  /* 0x000085000f107a10 */ /* 0x040fe20007ffe0ff */
[----:B------:R-:W-:Y:S01]  /*02b0*/  CS2R R88, SRZ ;  /* 0x0000000000587805 */ /* 0x000fe2000001ff00 */
[----:B------:R-:W-:Y:S01]  /*02c0*/  LEA.HI R9, R15, R15, RZ, 0x1 ;  /* 0x0000000f0f097211 */ /* 0x000fe200078f08ff */
[----:B------:R-:W-:Y:S01]  /*02d0*/  CS2R R54, SRZ ;  /* 0x0000000000367805 */ /* 0x000fe2000001ff00 */
[----:B------:R-:W-:Y:S01]  /*02e0*/  IMNMX R16, R16, c[0x0][0x168], PT ;  /* 0x00005a0010107a17 */ /* 0x000fe20003800200 */
[----:B------:R-:W-:Y:S01]  /*02f0*/  CS2R R52, SRZ ;  /* 0x0000000000347805 */ /* 0x000fe2000001ff00 */
[----:B------:R-:W-:Y:S01]  /*0300*/  SHF.R.S32.HI R9, RZ, 0x1, R9 ;  /* 0x00000001ff097819 */ /* 0x000fe20000011409 */
[----:B------:R-:W-:Y:S01]  /*0310*/  CS2R R122, SRZ ;  /* 0x00000000007a7805 */ /* 0x000fe2000001ff00 */
[----:B------:R-:W-:Y:S01]  /*0320*/  LEA.HI R6, R16, R16, RZ, 0x1 ;  /* 0x0000001010067211 */ /* 0x000fe200078f08ff */
[----:B------:R-:W-:Y:S01]  /*0330*/  CS2R R120, SRZ ;  /* 0x0000000000787805 */ /* 0x000fe2000001ff00 */
[----:B------:R-:W-:Y:S01]  /*0340*/  LEA.HI R7, R11, R0, RZ, 0x5 ;  /* 0x000000000b077211 */ /* 0x000fe200078f28ff */
[----:B------:R-:W-:Y:S01]  /*0350*/  CS2R R86, SRZ ;  /* 0x0000000000567805 */ /* 0x000fe2000001ff00 */
[----:B------:R-:W-:Y:S01]  /*0360*/  SHF.R.S32.HI R6, RZ, 0x1, R6 ;  /* 0x00000001ff067819 */ /* 0x000fe20000011406 */
[----:B------:R-:W-:Y:S01]  /*0370*/  CS2R R84, SRZ ;  /* 0x0000000000547805 */ /* 0x000fe2000001ff00 */
[----:B------:R-:W-:Y:S01]  /*0380*/  LOP3.LUT R7, R7, 0xffffffe0, RZ, 0xc0, !PT ;  /* 0xffffffe007077812 */ /* 0x000fe200078ec0ff */
[----:B------:R-:W-:Y:S01]  /*0390*/  CS2R R58, SRZ ;  /* 0x00000000003a7805 */ /* 0x000fe2000001ff00 */
[----:B------:R-:W-:Y:S01]  /*03a0*/  SHF.R.U32.HI R213, RZ, 0x5, R0 ;  /* 0x00000005ffd57819 */ /* 0x000fe20000011600 */
[----:B------:R-:W-:Y:S01]  /*03b0*/  IMAD.IADD R5, R6, 0x1, -R9 ;  /* 0x0000000106057824 */ /* 0x000fe200078e0a09 */
[----:B------:R-:W-:Y:S01]  /*03c0*/  CS2R R56, SRZ ;  /* 0x0000000000387805 */ /* 0x000fe2000001ff00 */
[----:B------:R-:W-:Y:S01]  /*03d0*/  IMAD.IADD R3, R0, 0x1, -R7 ;  /* 0x0000000100037824 */ /* 0x000fe200078e0a07 */
[----:B------:R-:W-:Y:S01]  /*03e0*/  CS2R R126, SRZ ;  /* 0x00000000007e7805 */ /* 0x000fe2000001ff00 */
[----:B------:R-:W-:Y:S01]  /*03f0*/  CS2R R124, SRZ ;  /* 0x00000000007c7805 */ /* 0x000fe2000001ff00 */
[----:B------:R-:W-:Y:S01]  /*0400*/  SHF.R.S32.HI R8, RZ, 0x1f, R5 ;  /* 0x0000001fff087819 */ /* 0x000fe20000011405 */
[----:B------:R-:W1:Y:S01]  /*0410*/  SHFL.IDX PT, R213, R213, RZ, 0x1f ;  /* 0x00001fffd5d57589 */ /* 0x000e6200000e0000 */
[----:B------:R-:W-:Y:S01]  /*0420*/  SHF.R.S32.HI R10, RZ, 0x1f, R3 ;  /* 0x0000001fff0a7819 */ /* 0x000fe20000011403 */
[----:B------:R-:W-:Y:S01]  /*0430*/  CS2R R82, SRZ ;  /* 0x0000000000527805 */ /* 0x000fe2000001ff00 */
[----:B------:R-:W-:Y:S01]  /*0440*/  LEA.HI R8, R8, R5, RZ, 0x7 ;  /* 0x0000000508087211 */ /* 0x000fe200078f38ff */
[----:B------:R-:W-:Y:S01]  /*0450*/  CS2R R80, SRZ ;  /* 0x0000000000507805 */ /* 0x000fe2000001ff00 */
[----:B------:R-:W-:Y:S01]  /*0460*/  LEA.HI R28, R10, R3, RZ, 0x2 ;  /* 0x000000030a1c7211 */ /* 0x000fe200078f10ff */
[----:B------:R-:W-:Y:S01]  /*0470*/  CS2R R62, SRZ ;  /* 0x00000000003e7805 */ /* 0x000fe2000001ff00 */
[----:B------:R-:W-:Y:S01]  /*0480*/  LOP3.LUT R8, R8, 0xffffff80, RZ, 0xc0, !PT ;  /* 0xffffff8008087812 */ /* 0x000fe200078ec0ff */
[----:B------:R-:W-:Y:S01]  /*0490*/  CS2R R60, SRZ ;  /* 0x00000000003c7805 */ /* 0x000fe2000001ff00 */
[C---:B------:R-:W-:Y:S01]  /*04a0*/  LOP3.LUT R4, R28.reuse, 0xfffffffc, RZ, 0xc0, !PT ;  /* 0xfffffffc1c047812 */ /* 0x040fe200078ec0ff */
[----:B------:R-:W-:Y:S01]  /*04b0*/  CS2R R130, SRZ ;  /* 0x0000000000827805 */ /* 0x000fe2000001ff00 */
[----:B------:R-:W-:Y:S01]  /*04c0*/  LEA.HI.SX32 R28, R28, R7, 0x1e ;  /* 0x000000071c1c7211 */ /* 0x000fe200078ff2ff */
[----:B------:R-:W-:Y:S01]  /*04d0*/  IMAD.IADD R8, R5, 0x1, -R8 ;  /* 0x0000000105087824 */ /* 0x000fe200078e0a08 */
[----:B------:R-:W-:Y:S01]  /*04e0*/  LEA.HI R10, R10, R3, RZ, 0x3 ;  /* 0x000000030a0a7211 */ /* 0x000fe200078f18ff */
[----:B------:R-:W-:Y:S01]  /*04f0*/  IMAD.IADD R29, R3, 0x1, -R4 ;  /* 0x00000001031d7824 */ /* 0x000fe200078e0a04 */
[----:B------:R-:W-:Y:S01]  /*0500*/  CS2R R128, SRZ ;  /* 0x0000000000807805 */ /* 0x000fe2000001ff00 */
[----:B------:R-:W-:Y:S01]  /*0510*/  IMAD R25, R35, 0x80, R28 ;  /* 0x0000008023197824 */ /* 0x000fe200078e021c */
[----:B------:R-:W-:Y:S01]  /*0520*/  ISETP.NE.AND P0, PT, R8, RZ, PT ;  /* 0x000000ff0800720c */ /* 0x000fe20003f05270 */
[----:B------:R-:W-:Y:S01]  /*0530*/  IMAD R4, R29, 0x20, R9 ;  /* 0x000000201d047824 */ /* 0x000fe200078e0209 */
[----:B------:R-:W-:Y:S01]  /*0540*/  LEA.HI.SX32 R7, R10, R7, 0x1d ;  /* 0x000000070a077211 */ /* 0x000fe200078feaff */
[----:B------:R-:W-:Y:S01]  /*0550*/  CS2R R78, SRZ ;  /* 0x00000000004e7805 */ /* 0x000fe2000001ff00 */
[----:B------:R-:W-:Y:S01]  /*0560*/  SEL R8, R8, 0x80, P0 ;  /* 0x0000008008087807 */ /* 0x000fe20000000000 */
[----:B------:R-:W-:Y:S01]  /*0570*/  CS2R R76, SRZ ;  /* 0x00000000004c7805 */ /* 0x000fe2000001ff00 */
[C---:B------:R-:W-:Y:S01]  /*0580*/  ISETP.GE.AND P3, PT, R25.reuse, c[0x0][0x160], PT ;  /* 0x0000580019007a0c */ /* 0x040fe20003f66270 */
[----:B------:R-:W-:Y:S01]  /*0590*/  IMAD R13, R2, 0x80, R7 ;  /* 0x00000080020d7824 */ /* 0x000fe200078e0207 */
[----:B------:R-:W-:Y:S01]  /*05a0*/  IADD3 R20, R25, 0x8, RZ ;  /* 0x0000000819147810 */ /* 0x000fe20007ffe0ff */
[----:B------:R-:W-:Y:S01]  /*05b0*/  IMAD.IADD R5, R9, 0x1, R8 ;  /* 0x0000000109057824 */ /* 0x000fe200078e0208 */
[C---:B------:R-:W-:Y:S01]  /*05c0*/  IADD3 R22, R25.reuse, 0x10, RZ ;  /* 0x0000001019167810 */ /* 0x040fe20007ffe0ff */
[----:B------:R-:W-:Y:S01]  /*05d0*/  CS2R R66, SRZ ;  /* 0x0000000000427805 */ /* 0x000fe2000001ff00 */
[----:B------:R-:W-:Y:S01]  /*05e0*/  IADD3 R19, R25, 0x18, RZ ;  /* 0x0000001819137810 */ /* 0x000fe20007ffe0ff */
[----:B------:R-:W-:Y:S01]  /*05f0*/  CS2R R64, SRZ ;  /* 0x0000000000407805 */ /* 0x000fe2000001ff00 */
[----:B------:R-:W-:Y:S01]  /*0600*/  IMNMX R5, R6, R5, PT ;  /* 0x0000000506057217 */ /* 0x000fe20003800200 */
[----:B------:R-:W-:Y:S01]  /*0610*/  CS2R R134, SRZ ;  /* 0x0000000000867805 */ /* 0x000fe2000001ff00 */
[----:B------:R-:W-:Y:S01]  /*0620*/  ISETP.GE.AND P1, PT, R20, c[0x0][0x160], PT ;  /* 0x0000580014007a0c */ /* 0x000fe20003f26270 */
[----:B------:R-:W-:Y:S01]  /*0630*/  CS2R R132, SRZ ;  /* 0x0000000000847805 */ /* 0x000fe2000001ff00 */
[-C--:B------:R-:W-:Y:S01]  /*0640*/  ISETP.LT.AND P0, PT, R4, R5.reuse, !P3 ;  /* 0x000000050400720c */ /* 0x080fe20005f01270 */
[----:B------:R-:W-:Y:S01]  /*0650*/  CS2R R74, SRZ ;  /* 0x00000000004a7805 */ /* 0x000fe2000001ff00 */
[----:B------:R-:W-:Y:S01]  /*0660*/  ISETP.GE.AND P2, PT, R22, c[0x0][0x160], PT ;  /* 0x0000580016007a0c */ /* 0x000fe20003f46270 */
[----:B------:R-:W-:Y:S01]  /*0670*/  CS2R R72, SRZ ;  /* 0x0000000000487805 */ /* 0x000fe2000001ff00 */
[----:B------:R-:W-:Y:S01]  /*0680*/  ISETP.GE.AND P3, PT, R19, c[0x0][0x160], PT ;  /* 0x0000580013007a0c */ /* 0x000fe20003f66270 */
[----:B------:R-:W-:Y:S01]  /*0690*/  CS2R R70, SRZ ;  /* 0x0000000000467805 */ /* 0x000fe2000001ff00 */
[CC--:B------:R-:W-:Y:S01]  /*06a0*/  ISETP.LT.AND P1, PT, R4.reuse, R5.reuse, !P1 ;  /* 0x000000050400720c */ /* 0x0c0fe20004f21270 */
[----:B------:R-:W-:Y:S01]  /*06b0*/  CS2R R68, SRZ ;  /* 0x0000000000447805 */ /* 0x000fe2000001ff00 */
[----:B------:R-:W-:-:S02]  /*06c0*/  ISETP.LT.AND P2, PT, R4, R5, !P2 ;  /* 0x000000050400720c */ /* 0x000fc40005741270 */
[----:B------:R-:W-:Y:S01]  /*06d0*/  ISETP.LT.AND P3, PT, R4, R5, !P3 ;  /* 0x000000050400720c */ /* 0x000fe20005f61270 */
[----:B------:R-:W-:Y:S01]  /*06e0*/  IMAD.IADD R5, R16, 0x1, -R15 ;  /* 0x0000000110057824 */ /* 0x000fe200078e0a0f */
[----:B------:R-:W-:Y:S02]  /*06f0*/  SEL R6, RZ, 0x1, !P0 ;  /* 0x00000001ff067807 */ /* 0x000fe40004000000 */
[----:B------:R-:W-:Y:S02]  /*0700*/  LOP3.LUT R10, R10, 0xfffffff8, RZ, 0xc0, !PT ;  /* 0xfffffff80a0a7812 */ /* 0x000fe400078ec0ff */
[----:B------:R-:W-:Y:S02]  /*0710*/  SHF.R.S32.HI R24, RZ, 0x1f, R5 ;  /* 0x0000001fff187819 */ /* 0x000fe40000011405 */
[----:B------:R-:W-:Y:S01]  /*0720*/  P2R R6, PR, R6, 0xf ;  /* 0x0000000f06067803 */ /* 0x000fe20000000000 */
[----:B------:R-:W-:Y:S01]  /*0730*/  IMAD.IADD R10, R3, 0x1, -R10 ;  /* 0x00000001030a7824 */ /* 0x000fe200078e0a0a */
[----:B------:R-:W-:-:S02]  /*0740*/  LEA.HI R24, R24, R5, RZ, 0x8 ;  /* 0x0000000518187211 */ /* 0x000fc400078f40ff */
[C---:B------:R-:W-:Y:S01]  /*0750*/  ISETP.GE.AND P4, PT, R13.reuse, c[0x0][0x164], PT ;  /* 0x000059000d007a0c */ /* 0x040fe20003f86270 */
[----:B------:R-:W-:Y:S01]  /*0760*/  IMAD R26, R10, 0x20, R15 ;  /* 0x000000200a1a7824 */ /* 0x000fe200078e020f */
[----:B------:R-:W-:Y:S02]  /*0770*/  LOP3.LUT R24, R24, 0xffffff00, RZ, 0xc0, !PT ;  /* 0xffffff0018187812 */ /* 0x000fe400078ec0ff */
[C---:B------:R-:W-:Y:S02]  /*0780*/  IADD3 R2, R13.reuse, 0xc, RZ ;  /* 0x0000000c0d027810 */ /* 0x040fe40007ffe0ff */
[----:B------:R-:W-:Y:S01]  /*0790*/  IADD3 R3, R13, 0x8, RZ ;  /* 0x000000080d037810 */ /* 0x000fe20007ffe0ff */
[----:B------:R-:W-:Y:S01]  /*07a0*/  IMAD.IADD R24, R5, 0x1, -R24 ;  /* 0x0000000105187824 */ /* 0x000fe200078e0a18 */
[----:B------:R-:W-:Y:S02]  /*07b0*/  IADD3 R5, R13, 0x4, RZ ;  /* 0x000000040d057810 */ /* 0x000fe40007ffe0ff */
[----:B------:R-:W-:-:S02]  /*07c0*/  ISETP.GE.AND P5, PT, R3, c[0x0][0x164], PT ;  /* 0x0000590003007a0c */ /* 0x000fc40003fa6270 */
[C---:B------:R-:W-:Y:S02]  /*07d0*/  ISETP.NE.AND P0, PT, R24.reuse, RZ, PT ;  /* 0x000000ff1800720c */ /* 0x040fe40003f05270 */
[----:B------:R-:W-:Y:S02]  /*07e0*/  ISETP.GE.AND P6, PT, R5, c[0x0][0x164], PT ;  /* 0x0000590005007a0c */ /* 0x000fe40003fc6270 */
[----:B------:R-:W-:Y:S02]  /*07f0*/  SEL R24, R24, 0x100, P0 ;  /* 0x0000010018187807 */ /* 0x000fe40000000000 */
[----:B------:R-:W-:Y:S02]  /*0800*/  SHF.R.S32.HI R5, RZ, 0x1f, R4 ;  /* 0x0000001fff057819 */ /* 0x000fe40000011404 */
[----:B------:R-:W-:Y:S01]  /*0810*/  LEA.HI R8, R8, R8, RZ, 0x1 ;  /* 0x0000000808087211 */ /* 0x000fe200078f08ff */
[----:B------:R-:W-:Y:S01]  /*0820*/  IMAD.IADD R17, R15, 0x1, R24 ;  /* 0x000000010f117824 */ /* 0x000fe200078e0218 */
[----:B------:R-:W-:Y:S01]  /*0830*/  SHF.R.S32.HI R27, RZ, 0x1f, R26 ;  /* 0x0000001fff1b7819 */ /* 0x000fe2000001141a */
[----:B------:R-:W-:Y:S01]  /*0840*/  IMAD.WIDE.U32 R4, R25, c[0x0][0x180], R4 ;  /* 0x0000600019047a25 */ /* 0x000fe200078e0004 */
[----:B------:R-:W-:-:S02]  /*0850*/  SHF.R.S32.HI R8, RZ, 0x1, R8 ;  /* 0x00000001ff087819 */ /* 0x000fc40000011408 */
[----:B------:R-:W-:Y:S02]  /*0860*/  IMNMX R17, R16, R17, PT ;  /* 0x0000001110117217 */ /* 0x000fe40003800200 */
[----:B------:R-:W-:Y:S02]  /*0870*/  P2R R18, PR, RZ, 0x40 ;  /* 0x00000040ff127803 */ /* 0x000fe40000000000 */
[----:B------:R-:W-:Y:S02]  /*0880*/  ISETP.LT.AND P0, PT, R26, R17, !P4 ;  /* 0x000000111a00720c */ /* 0x000fe40006701270 */
[----:B------:R-:W-:Y:S02]  /*0890*/  ISETP.GE.AND P4, PT, R2, c[0x0][0x164], PT ;  /* 0x0000590002007a0c */ /* 0x000fe40003f86270 */
[----:B------:R-:W-:Y:S02]  /*08a0*/  SHF.R.S32.HI R2, RZ, 0x1f, R25 ;  /* 0x0000001fff027819 */ /* 0x000fe40000011419 */
[----:B------:R-:W-:-:S02]  /*08b0*/  SEL R12, RZ, 0x1, !P0 ;  /* 0x00000001ff0c7807 */ /* 0x000fc40004000000 */
[-C--:B------:R-:W-:Y:S01]  /*08c0*/  ISETP.LT.AND P1, PT, R26, R17.reuse, !P6 ;  /* 0x000000111a00720c */ /* 0x080fe20007721270 */
[----:B------:R-:W-:Y:S01]  /*08d0*/  IMAD R2, R2, c[0x0][0x180], RZ ;  /* 0x0000600002027a24 */ /* 0x000fe200078e02ff */
[CC--:B------:R-:W-:Y:S02]  /*08e0*/  ISETP.LT.AND P2, PT, R26.reuse, R17.reuse, !P5 ;  /* 0x000000111a00720c */ /* 0x0c0fe40006f41270 */
[----:B------:R-:W-:Y:S01]  /*08f0*/  ISETP.LT.AND P3, PT, R26, R17, !P4 ;  /* 0x000000111a00720c */ /* 0x000fe20006761270 */
[C---:B------:R-:W-:Y:S01]  /*0900*/  IMAD R2, R25.reuse, c[0x0][0x184], R2 ;  /* 0x0000610019027a24 */ /* 0x040fe200078e0202 */
[----:B------:R-:W-:Y:S02]  /*0910*/  ISETP.GE.AND P6, PT, R25, c[0x0][0x160], PT ;  /* 0x0000580019007a0c */ /* 0x000fe40003fc6270 */
[----:B------:R-:W-:Y:S01]  /*0920*/  P2R R12, PR, R12, 0xf ;  /* 0x0000000f0c0c7803 */ /* 0x000fe20000000000 */
[----:B------:R-:W-:Y:S01]  /*0930*/  IMAD.IADD R2, R5, 0x1, R2 ;  /* 0x0000000105027824 */ /* 0x000fe200078e0202 */
[----:B------:R-:W-:Y:S01]  /*0940*/  ISETP.GE.AND P3, PT, R13, c[0x0][0x164], PT ;  /* 0x000059000d007a0c */ /* 0x000fe20003f66270 */
[----:B------:R-:W-:-:S03]  /*0950*/  IMAD.MOV.U32 R5, RZ, RZ, c[0x0][0x190] ;  /* 0x00006400ff057624 */ /* 0x000fc600078e00ff */
[----:B------:R-:W-:Y:S01]  /*0960*/  LEA.HI R36, P0, R2, R4, RZ, 0x1 ;  /* 0x0000000402247211 */ /* 0x000fe200078108ff */
[----:B------:R-:W-:-:S04]  /*0970*/  IMAD.MOV.U32 R4, RZ, RZ, c[0x0][0x194] ;  /* 0x00006500ff047624 */ /* 0x000fc800078e00ff */
[----:B------:R-:W-:Y:S01]  /*0980*/  IMAD.X R21, RZ, RZ, R2, P0 ;  /* 0x000000ffff157224 */ /* 0x000fe200000e0602 */
[----:B------:R-:W-:-:S04]  /*0990*/  IADD3 R5, P0, R5, -c[0x0][0x198], RZ ;  /* 0x8000660005057a10 */ /* 0x000fc80007f1e0ff */
[--C-:B------:R-:W-:Y:S02]  /*09a0*/  SHF.R.S64 R36, R36, 0x1, R21.reuse ;  /* 0x0000000124247819 */ /* 0x100fe40000001015 */
[----:B------:R-:W-:Y:S02]  /*09b0*/  IADD3.X R4, R4, ~c[0x0][0x19c], RZ, P0, !PT ;  /* 0x8000670004047a10 */ /* 0x000fe400007fe4ff */
[----:B------:R-:W-:Y:S02]  /*09c0*/  SHF.R.S32.HI R21, RZ, 0x1, R21 ;  /* 0x00000001ff157819 */ /* 0x000fe40000011415 */
[----:B------:R-:W-:-:S04]  /*09d0*/  IADD3 R3, P0, R36, c[0x0][0x188], RZ ;  /* 0x0000620024037a10 */ /* 0x000fc80007f1e0ff */
[----:B------:R-:W-:Y:S02]  /*09e0*/  IADD3.X R2, R21, c[0x0][0x18c], RZ, P0, !PT ;  /* 0x0000630015027a10 */ /* 0x000fe400007fe4ff */
[----:B------:R-:W-:-:S04]  /*09f0*/  IADD3 R14, P0, R3, c[0x0][0x188], RZ ;  /* 0x00006200030e7a10 */ /* 0x000fc80007f1e0ff */
[----:B------:R-:W-:Y:S02]  /*0a00*/  IADD3.X R3, R2, c[0x0][0x18c], RZ, P0, !PT ;  /* 0x0000630002037a10 */ /* 0x000fe400007fe4ff */
[----:B------:R-:W-:Y:S01]  /*0a10*/  IADD3 R5, P1, P0, R5, c[0x0][0x188], R14 ;  /* 0x0000620005057a10 */ /* 0x000fe2000783e00e */
[----:B------:R-:W-:Y:S01]  /*0a20*/  IMAD.MOV.U32 R14, RZ, RZ, c[0x0][0x1c4] ;  /* 0x00007100ff0e7624 */ /* 0x000fe200078e00ff */
[--C-:B------:R-:W-:Y:S02]  /*0a30*/  SHF.R.S32.HI R2, RZ, 0x1f, R8.reuse ;  /* 0x0000001fff027819 */ /* 0x100fe40000011408 */
[----:B------:R-:W-:Y:S02]  /*0a40*/  IADD3.X R3, R4, c[0x0][0x18c], R3, P1, P0 ;  /* 0x0000630004037a10 */ /* 0x000fe40000fe0403 */
[----:B------:R-:W-:Y:S02]  /*0a50*/  SHF.R.S32.HI R4, RZ, 0x1f, R13 ;  /* 0x0000001fff047819 */ /* 0x000fe4000001140d */
[----:B------:R-:W-:-:S03]  /*0a60*/  IADD3 R8, P1, P0, R5, c[0x0][0x1a0], R8 ;  /* 0x0000680005087a10 */ /* 0x000fc6000783e008 */
[----:B------:R-:W-:Y:S01]  /*0a70*/  IMAD R4, R4, c[0x0][0x1b0], RZ ;  /* 0x00006c0004047a24 */ /* 0x000fe200078e02ff */
[----:B------:R-:W-:Y:S01]  /*0a80*/  IADD3.X R9, R3, c[0x0][0x1a4], R2, P1, P0 ;  /* 0x0000690003097a10 */ /* 0x000fe20000fe0402 */
[----:B------:R-:W-:Y:S01]  /*0a90*/  IMAD.WIDE.U32 R2, R13, c[0x0][0x1b0], R26 ;  /* 0x00006c000d027a25 */ /* 0x000fe200078e001a */
[----:B------:R-:W-:-:S03]  /*0aa0*/  IADD3 R27, R28, 0x8, RZ ;  /* 0x000000081c1b7810 */ /* 0x000fc60007ffe0ff */
[----:B------:R-:W-:-:S04]  /*0ab0*/  IMAD R4, R13, c[0x0][0x1b4], R4 ;  /* 0x00006d000d047a24 */ /* 0x000fc800078e0204 */
[----:B------:R-:W-:-:S05]  /*0ac0*/  IMAD.IADD R4, R3, 0x1, R4 ;  /* 0x0000000103047824 */ /* 0x000fca00078e0204 */
[----:B------:R-:W-:-:S05]  /*0ad0*/  LEA.HI R5, P0, R4, R2, RZ, 0x1 ;  /* 0x0000000204057211 */ /* 0x000fca00078108ff */
        /* <DEDUP_REMOVED lines=17> */
[----:B------:R-:W-:Y:S02]  /*0bf0*/  LEA.HI R2, R24, R24, RZ, 0x1 ;  /* 0x0000001818027211 */ /* 0x000fe400078f08ff */
[----:B------:R-:W-:Y:S02]  /*0c00*/  IADD3 R23, P1, P0, R23, c[0x0][0x1b8], R30 ;  /* 0x00006e0017177a10 */ /* 0x000fe4000783e01e */
[----:B------:R-:W-:Y:S02]  /*0c10*/  SHF.R.S32.HI R2, RZ, 0x1, R2 ;  /* 0x00000001ff027819 */ /* 0x000fe40000011402 */
[----:B------:R-:W-:Y:S02]  /*0c20*/  IADD3.X R3, R14, c[0x0][0x1bc], R3, P1, P0 ;  /* 0x00006f000e037a10 */ /* 0x000fe40000fe0403 */
[----:B------:R-:W-:-:S02]  /*0c30*/  SHF.R.S32.HI R14, RZ, 0x1f, R2 ;  /* 0x0000001fff0e7819 */ /* 0x000fc40000011402 */
[----:B------:R-:W-:Y:S02]  /*0c40*/  IADD3 R2, P1, P0, R23, c[0x0][0x1d0], R2 ;  /* 0x0000740017027a10 */ /* 0x000fe4000783e002 */
[----:B------:R-:W-:Y:S02]  /*0c50*/  SEL R24, RZ, 0x1, P6 ;  /* 0x00000001ff187807 */ /* 0x000fe40003000000 */
[----:B------:R-:W-:Y:S02]  /*0c60*/  IADD3.X R3, R3, c[0x0][0x1d4], R14, P1, P0 ;  /* 0x0000750003037a10 */ /* 0x000fe40000fe040e */
[----:B------:R-:W-:Y:S02]  /*0c70*/  LEA.HI R14, R28, R28, RZ, 0x1 ;  /* 0x0000001c1c0e7211 */ /* 0x000fe400078f08ff */
[----:B------:R-:W-:Y:S02]  /*0c80*/  ISETP.GE.AND P6, PT, R20, c[0x0][0x160], PT ;  /* 0x0000580014007a0c */ /* 0x000fe40003fc6270 */
[----:B------:R-:W-:-:S02]  /*0c90*/  LOP3.LUT R23, R14, 0x3ffffffe, RZ, 0xc0, !PT ;  /* 0x3ffffffe0e177812 */ /* 0x000fc400078ec0ff */
[--C-:B------:R-:W-:Y:S02]  /*0ca0*/  SHF.R.S32.HI R25, RZ, 0x1, R14.reuse ;  /* 0x00000001ff197819 */ /* 0x100fe4000001140e */
[----:B------:R-:W-:Y:S01]  /*0cb0*/  SHF.R.S32.HI R14, RZ, 0x1f, R14 ;  /* 0x0000001fff0e7819 */ /* 0x000fe2000001140e */
[----:B------:R-:W-:Y:S01]  /*0cc0*/  IMAD.IADD R30, R28, 0x1, -R23 ;  /* 0x000000011c1e7824 */ /* 0x000fe200078e0a17 */
[----:B------:R-:W-:Y:S02]  /*0cd0*/  LEA.HI R23, R27, R27, RZ, 0x1 ;  /* 0x0000001b1b177211 */ /* 0x000fe400078f08ff */
[----:B------:R-:W-:Y:S01]  /*0ce0*/  LEA.HI R14, R14, R25, RZ, 0x2 ;  /* 0x000000190e0e7211 */ /* 0x000fe200078f10ff */
[----:B------:R-:W-:Y:S01]  /*0cf0*/  IMAD R33, R30, 0x4, R29 ;  /* 0x000000041e217824 */ /* 0x000fe200078e021d */
[----:B------:R-:W-:Y:S02]  /*0d00*/  SHF.R.S32.HI R20, RZ, 0x1, R23 ;  /* 0x00000001ff147819 */ /* 0x000fe40000011417 */
[----:B------:R-:W-:-:S02]  /*0d10*/  LOP3.LUT R14, R14, 0x7fffffc, RZ, 0xc0, !PT ;  /* 0x07fffffc0e0e7812 */ /* 0x000fc400078ec0ff */
[----:B------:R-:W-:Y:S02]  /*0d20*/  SHF.R.S32.HI R30, RZ, 0x1f, R33 ;  /* 0x0000001fff1e7819 */ /* 0x000fe40000011421 */
[----:B------:R-:W-:Y:S01]  /*0d30*/  IADD3 R36, P1, R36, c[0x0][0x1a0], RZ ;  /* 0x0000680024247a10 */ /* 0x000fe20007f3e0ff */
[----:B------:R-:W-:Y:S01]  /*0d40*/  IMAD.IADD R31, R25, 0x1, -R14 ;  /* 0x00000001191f7824 */ /* 0x000fe200078e0a0e */
[----:B------:R-:W-:Y:S02]  /*0d50*/  LEA.HI R30, R30, R33, RZ, 0x2 ;  /* 0x000000211e1e7211 */ /* 0x000fe400078f10ff */
[----:B------:R-:W-:Y:S02]  /*0d60*/  LOP3.LUT R14, R23, 0x3ffffffe, RZ, 0xc0, !PT ;  /* 0x3ffffffe170e7812 */ /* 0x000fe400078ec0ff */
[----:B------:R-:W-:Y:S02]  /*0d70*/  LOP3.LUT R30, R30, 0xfffffffc, RZ, 0xc0, !PT ;  /* 0xfffffffc1e1e7812 */ /* 0x000fe400078ec0ff */
[----:B------:R-:W-:-:S03]  /*0d80*/  IADD3.X R37, R21, c[0x0][0x1a4], RZ, P1, !PT ;  /* 0x0000690015257a10 */ /* 0x000fc60000ffe4ff */
[----:B------:R-:W-:-:S05]  /*0d90*/  IMAD.IADD R28, R33, 0x1, -R30 ;  /* 0x00000001211c7824 */ /* 0x000fca00078e0a1e */
[----:B------:R-:W-:Y:S01]  /*0da0*/  LOP3.LUT R31, R28, R31, RZ, 0x3c, !PT ;  /* 0x0000001f1c1f7212 */ /* 0x000fe200078e3cff */
[----:B------:R-:W-:Y:S01]  /*0db0*/  IMAD.IADD R28, R27, 0x1, -R14 ;  /* 0x000000011b1c7824 */ /* 0x000fe200078e0a0e */
[----:B------:R-:W-:-:S03]  /*0dc0*/  IADD3 R14, R16, 0xff, -R15 ;  /* 0x000000ff100e7810 */ /* 0x000fc60007ffe80f */
[----:B------:R-:W-:Y:S01]  /*0dd0*/  IMAD.IADD R30, R30, 0x1, R31 ;  /* 0x000000011e1e7824 */ /* 0x000fe200078e021f */
[----:B------:R-:W-:Y:S01]  /*0de0*/  IADD3 R27, R14, 0xff, RZ ;  /* 0x000000ff0e1b7810 */ /* 0x000fe20007ffe0ff */
[----:B------:R-:W-:Y:S01]  /*0df0*/  IMAD R29, R28, 0x4, R29 ;  /* 0x000000041c1d7824 */ /* 0x000fe200078e021d */
[----:B------:R-:W-:Y:S01]  /*0e00*/  SHF.R.S32.HI R31, RZ, 0x1f, R23 ;  /* 0x0000001fff1f7819 */ /* 0x000fe20000011417 */
[----:B------:R-:W-:Y:S01]  /*0e10*/  IMAD R25, R25, 0x18, R30 ;  /* 0x0000001819197824 */ /* 0x000fe200078e021e */
[----:B------:R-:W-:Y:S02]  /*0e20*/  ISETP.GE.U32.AND P0, PT, R27, 0x1ff, PT ;  /* 0x000001ff1b00780c */ /* 0x000fe40003f06070 */
[----:B------:R-:W-:Y:S01]  /*0e30*/  SHF.R.S32.HI R30, RZ, 0x1f, R29 ;  /* 0x0000001fff1e7819 */ /* 0x000fe2000001141d */
[----:B------:R-:W-:Y:S01]  /*0e40*/  IMAD.SHL.U32 R25, R25, 0x20, RZ ;  /* 0x0000002019197824 */ /* 0x000fe200078e00ff */
[----:B------:R-:W-:Y:S02]  /*0e50*/  LEA.HI R31, R31, R20, RZ, 0x2 ;  /* 0x000000141f1f7211 */ /* 0x000fe400078f10ff */
[----:B------:R-:W-:-:S02]  /*0e60*/  LEA.HI R30, R30, R29, RZ, 0x2 ;  /* 0x0000001d1e1e7211 */ /* 0x000fc400078f10ff */
[----:B------:R-:W-:Y:S02]  /*0e70*/  SEL R6, R6, RZ, P0 ;  /* 0x000000ff06067207 */ /* 0x000fe40000000000 */
[----:B------:R-:W-:Y:S02]  /*0e80*/  LOP3.LUT R31, R31, 0x7fffffc, RZ, 0xc0, !PT ;  /* 0x07fffffc1f1f7812 */ /* 0x000fe400078ec0ff */
[----:B------:R-:W-:Y:S01]  /*0e90*/  LOP3.LUT R30, R30, 0xfffffffc, RZ, 0xc0, !PT ;  /* 0xfffffffc1e1e7812 */ /* 0x000fe200078ec0ff */
[----:B------:R-:W-:Y:S01]  /*0ea0*/  IMAD.SHL.U32 R28, R6, 0x10, RZ ;  /* 0x00000010061c7824 */ /* 0x000fe200078e00ff */
[----:B------:R-:W-:Y:S01]  /*0eb0*/  SHF.R.S32.HI R25, RZ, 0x5, R25 ;  /* 0x00000005ff197819 */ /* 0x000fe20000011419 */
[----:B------:R-:W-:Y:S01]  /*0ec0*/  IMAD.IADD R32, R20, 0x1, -R31 ;  /* 0x0000000114207824 */ /* 0x000fe200078e0a1f */
[----:B------:R-:W-:Y:S01]  /*0ed0*/  SEL R23, RZ, 0xffffffff, P6 ;  /* 0xffffffffff177807 */ /* 0x000fe20003000000 */
[----:B------:R-:W-:Y:S01]  /*0ee0*/  IMAD.IADD R29, R29, 0x1, -R30 ;  /* 0x000000011d1d7824 */ /* 0x000fe200078e0a1e */
[----:B------:R-:W-:Y:S01]  /*0ef0*/  LOP3.LUT P1, RZ, R28, 0x10, RZ, 0xc0, !PT ;  /* 0x000000101cff7812 */ /* 0x000fe2000782c0ff */
[----:B------:R-:W-:Y:S01]  /*0f00*/  IMAD.SHL.U32 R212, R25, 0x10, RZ ;  /* 0x0000001019d47824 */ /* 0x000fe200078e00ff */
[----:B------:R-:W-:Y:S01]  /*0f10*/  ISETP.GE.AND P6, PT, R22, c[0x0][0x160], PT ;  /* 0x0000580016007a0c */ /* 0x000fe20003fc6270 */
[----:B------:R-:W-:Y:S01]  /*0f20*/  IMAD.SHL.U32 R23, R23, 0x2, RZ ;  /* 0x0000000217177824 */ /* 0x000fe200078e00ff */
[----:B------:R-:W-:-:S02]  /*0f30*/  LOP3.LUT R29, R29, R32, RZ, 0x3c, !PT ;  /* 0x000000201d1d7212 */ /* 0x000fc400078e3cff */
[----:B------:R-:W-:Y:S02]  /*0f40*/  SEL R22, RZ, 0x4, P6 ;  /* 0x00000004ff167807 */ /* 0x000fe40003000000 */
[----:B------:R-:W-:Y:S01]  /*0f50*/  ISETP.GE.AND P6, PT, R19, c[0x0][0x160], PT ;  /* 0x0000580013007a0c */ /* 0x000fe20003fc6270 */
[----:B------:R-:W-:Y:S01]  /*0f60*/  IMAD.IADD R29, R30, 0x1, R29 ;  /* 0x000000011e1d7824 */ /* 0x000fe200078e021d */
[----:B------:R-:W-:Y:S02]  /*0f70*/  IADD3 R19, R13, 0x18, RZ ;  /* 0x000000180d137810 */ /* 0x000fe40007ffe0ff */
[----:B------:R-:W-:Y:S01]  /*0f80*/  SEL R21, RZ, 0x8, P6 ;  /* 0x00000008ff157807 */ /* 0x000fe20003000000 */
[----:B------:R-:W-:Y:S01]  /*0f90*/  IMAD R29, R20, 0x18, R29 ;  /* 0x00000018141d7824 */ /* 0x000fe200078e021d */
[----:B------:R2:W-:Y:S01]  /*0fa0*/  LDGSTS.E.BYPASS.LTC128B.128 [R212], [R36.64], P1 ;  /* 0x0000000024d47fae */ /* 0x0005e20008901d4c */
[----:B------:R-:W-:Y:S01]  /*0fb0*/  IADD3 R30, P1, R36, c[0x0][0x188], RZ ;  /* 0x00006200241e7a10 */ /* 0x000fe20007f3e0ff */
[----:B------:R-:W-:Y:S01]  /*0fc0*/  IMAD.SHL.U32 R20, R6, 0x8, RZ ;  /* 0x0000000806147824 */ /* 0x000fe200078e00ff */
[----:B------:R-:W-:Y:S01]  /*0fd0*/  LOP3.LUT R23, R23, 0x2, R24, 0xe2, !PT ;  /* 0x0000000217177812 */ /* 0x000fe200078ee218 */
[----:B------:R-:W-:Y:S01]  /*0fe0*/  IMAD.SHL.U32 R29, R29, 0x20, RZ ;  /* 0x000000201d1d7824 */ /* 0x000fe200078e00ff */
[----:B------:R-:W-:-:S02]  /*0ff0*/  IADD3.X R31, R37, c[0x0][0x18c], RZ, P1, !PT ;  /* 0x00006300251f7a10 */ /* 0x000fc40000ffe4ff */
[----:B------:R-:W-:Y:S01]  /*1000*/  LOP3.LUT P1, RZ, R20, 0x10, RZ, 0xc0, !PT ;  /* 0x0000001014ff7812 */ /* 0x000fe2000782c0ff */
[C---:B------:R-:W-:Y:S01]  /*1010*/  IMAD.SHL.U32 R20, R6.reuse, 0x4, RZ ;  /* 0x0000000406147824 */ /* 0x040fe200078e00ff */
[----:B------:R-:W-:Y:S01]  /*1020*/  SHF.R.S32.HI R211, RZ, 0x5, R29 ;  /* 0x00000005ffd37819 */ /* 0x000fe2000001141d */
[----:B------:R-:W-:Y:S01]  /*1030*/  IMAD.SHL.U32 R6, R6, 0x2, RZ ;  /* 0x0000000206067824 */ /* 0x000fe200078e00ff */
[----:B------:R-:W-:-:S03]  /*1040*/  LOP3.LUT R21, R21, R22, R23, 0xfe, !PT ;  /* 0x0000001615157212 */ /* 0x000fc600078efe17 */
[----:B------:R-:W-:-:S06]  /*1050*/  IMAD.SHL.U32 R211, R211, 0x10, RZ ;  /* 0x00000010d3d37824 */ /* 0x000fcc00078e00ff */
[----:B------:R3:W-:Y:S01]  /*1060*/  LDGSTS.E.BYPASS.LTC128B.128 [R211], [R30.64], P1 ;  /* 0x000000001ed37fae */ /* 0x0007e20008901d4c */
[----:B------:R-:W-:-:S04]  /*1070*/  IADD3 R28, P1, R30, c[0x0][0x188], RZ ;  /* 0x000062001e1c7a10 */ /* 0x000fc80007f3e0ff */
[----:B------:R-:W-:Y:S02]  /*1080*/  IADD3.X R29, R31, c[0x0][0x18c], RZ, P1, !PT ;  /* 0x000063001f1d7a10 */ /* 0x000fe40000ffe4ff */
[----:B------:R-:W-:Y:S01]  /*1090*/  LOP3.LUT P1, RZ, R20, 0x10, RZ, 0xc0, !PT ;  /* 0x0000001014ff7812 */ /* 0x000fe2000782c0ff */
[----:B--2---:R-:W-:Y:S01]  /*10a0*/  CS2R R36, SRZ ;  /* 0x0000000000247805 */ /* 0x004fe2000001ff00 */
[----:B------:R-:W-:-:S11]  /*10b0*/  SEL R20, RZ, 0x1, P3 ;  /* 0x00000001ff147807 */ /* 0x000fd60001800000 */
[----:B------:R2:W-:Y:S01]  /*10c0*/  LDGSTS.E.BYPASS.LTC128B.128 [R212+0xc00], [R28.64], P1 ;  /* 0x00c000001cd47fae */ /* 0x0005e20008901d4c */
[----:B------:R-:W-:-:S04]  /*10d0*/  IADD3 R32, P1, R28, c[0x0][0x188], RZ ;  /* 0x000062001c207a10 */ /* 0x000fc80007f3e0ff */
[----:B------:R-:W-:Y:S02]  /*10e0*/  IADD3.X R33, R29, c[0x0][0x18c], RZ, P1, !PT ;  /* 0x000063001d217a10 */ /* 0x000fe40000ffe4ff */
[----:B------:R-:W-:Y:S02]  /*10f0*/  LOP3.LUT P1, RZ, R6, 0x10, RZ, 0xc0, !PT ;  /* 0x0000001006ff7812 */ /* 0x000fe4000782c0ff */
[----:B------:R-:W-:-:S11]  /*1100*/  IADD3 R6, R13, 0x10, RZ ;  /* 0x000000100d067810 */ /* 0x000fd60007ffe0ff */
[----:B------:R4:W-:Y:S01]  /*1110*/  LDGSTS.E.BYPASS.LTC128B.128 [R211+0xc00], [R32.64], P1 ;  /* 0x00c0000020d37fae */ /* 0x0009e20008901d4c */
[----:B------:R-:W-:Y:S02]  /*1120*/  ISETP.GE.AND P1, PT, R6, c[0x0][0x164], PT ;  /* 0x0000590006007a0c */ /* 0x000fe40003f26270 */
[----:B------:R-:W-:Y:S02]  /*1130*/  IADD3 R6, R13, 0x14, RZ ;  /* 0x000000140d067810 */ /* 0x000fe40007ffe0ff */
[-C--:B------:R-:W-:Y:S02]  /*1140*/  ISETP.LT.AND P2, PT, R26, R17.reuse, !P1 ;  /* 0x000000111a00720c */ /* 0x080fe40004f41270 */
[----:B------:R-:W-:Y:S02]  /*1150*/  ISETP.GE.AND P3, PT, R6, c[0x0][0x164], PT ;  /* 0x0000590006007a0c */ /* 0x000fe40003f66270 */
[----:B--2---:R-:W-:Y:S02]  /*1160*/  SEL R28, RZ, 0x100, !P2 ;  /* 0x00000100ff1c7807 */ /* 0x004fe40005000000 */
[----:B------:R-:W-:-:S02]  /*1170*/  ISETP.LT.AND P2, PT, R26, R17, !P3 ;  /* 0x000000111a00720c */ /* 0x000fc40005f41270 */
[----:B------:R-:W-:Y:S02]  /*1180*/  ISETP.GE.AND P3, PT, R19, c[0x0][0x164], PT ;  /* 0x0000590013007a0c */ /* 0x000fe40003f66270 */
[----:B------:R-:W-:Y:S02]  /*1190*/  SEL R25, RZ, 0x200, !P2 ;  /* 0x00000200ff197807 */ /* 0x000fe40005000000 */
[----:B------:R-:W-:Y:S02]  /*11a0*/  ISETP.LT.AND P2, PT, R26, R17, !P3 ;  /* 0x000000111a00720c */ /* 0x000fe40005f41270 */
[----:B------:R-:W-:Y:S02]  /*11b0*/  IADD3 R13, R13, 0x1c, RZ ;  /* 0x0000001c0d0d7810 */ /* 0x000fe40007ffe0ff */
[----:B------:R-:W-:Y:S02]  /*11c0*/  SEL R19, RZ, 0x400, !P2 ;  /* 0x00000400ff137807 */ /* 0x000fe40005000000 */
[----:B------:R-:W-:-:S02]  /*11d0*/  ISETP.GE.AND P2, PT, R13, c[0x0][0x164], PT ;  /* 0x000059000d007a0c */ /* 0x000fc40003f46270 */
[----:B------:R-:W-:Y:S02]  /*11e0*/  LOP3.LUT R12, R25, R28, R12, 0xfe, !PT ;  /* 0x0000001c190c7212 */ /* 0x000fe400078efe0c */
[----:B------:R-:W-:Y:S02]  /*11f0*/  ISETP.LT.AND P6, PT, R26, R17, !P2 ;  /* 0x000000111a00720c */ /* 0x000fe400057c1270 */
[----:B------:R-:W-:Y:S02]  /*1200*/  SHF.R.S32.HI R17, RZ, 0x1f, R10 ;  /* 0x0000001fff117819 */ /* 0x000fe4000001140a */
[----:B------:R-:W-:Y:S02]  /*1210*/  SEL R26, RZ, 0x800, !P6 ;  /* 0x00000800ff1a7807 */ /* 0x000fe40007000000 */
[----:B------:R-:W-:Y:S02]  /*1220*/  ISETP.NE.AND P6, PT, R18, RZ, PT ;  /* 0x000000ff1200720c */ /* 0x000fe40003fc5270 */
[----:B------:R-:W-:-:S02]  /*1230*/  SHF.R.S32.HI R18, RZ, 0x1f, R7 ;  /* 0x0000001fff127819 */ /* 0x000fc40000011407 */
[----:B------:R-:W-:Y:S02]  /*1240*/  LOP3.LUT R26, R26, R19, R12, 0xfe, !PT ;  /* 0x000000131a1a7212 */ /* 0x000fe400078efe0c */
[----:B------:R-:W-:Y:S02]  /*1250*/  LEA.HI R18, R18, R7, RZ, 0x3 ;  /* 0x0000000712127211 */ /* 0x000fe400078f18ff */
[----:B------:R-:W-:Y:S02]  /*1260*/  IADD3 R12, R7, 0x4, RZ ;  /* 0x00000004070c7810 */ /* 0x000fe40007ffe0ff */
[----:B------:R-:W-:Y:S02]  /*1270*/  LOP3.LUT R18, R18, 0xfffffff8, RZ, 0xc0, !PT ;  /* 0xfffffff812127812 */ /* 0x000fe400078ec0ff */
[----:B------:R-:W-:Y:S02]  /*1280*/  SHF.R.S32.HI R13, RZ, 0x1f, R12 ;  /* 0x0000001fff0d7819 */ /* 0x000fe4000001140c */
[----:B------:R-:W-:Y:S01]  /*1290*/  LEA.HI R28, R17, R10, RZ, 0x2 ;  /* 0x0000000a111c7211 */ /* 0x000fe200078f10ff */
[----:B------:R-:W-:Y:S01]  /*12a0*/  IMAD.IADD R29, R7, 0x1, -R18 ;  /* 0x00000001071d7824 */ /* 0x000fe200078e0a12 */
[----:B------:R-:W-:Y:S01]  /*12b0*/  LEA.HI R13, R13, R12, RZ, 0x3 ;  /* 0x0000000c0d0d7211 */ /* 0x000fe200078f18ff */
[----:B------:R-:W-:Y:S01]  /*12c0*/  IMAD R7, R7, 0x300, RZ ;  /* 0x0000030007077824 */ /* 0x000fe200078e02ff */
[----:B------:R-:W-:-:S02]  /*12d0*/  LOP3.LUT R25, R28, 0xfffffffc, RZ, 0xc0, !PT ;  /* 0xfffffffc1c197812 */ /* 0x000fc400078ec0ff */
[----:B------:R-:W-:Y:S02]  /*12e0*/  LOP3.LUT R13, R13, 0xfffffff8, RZ, 0xc0, !PT ;  /* 0xfffffff80d0d7812 */ /* 0x000fe400078ec0ff */
[----:B------:R-:W-:Y:S01]  /*12f0*/  SHF.R.S32.HI R18, RZ, 0x1f, R29 ;  /* 0x0000001fff127819 */ /* 0x000fe2000001141d */
[----:B------:R-:W-:Y:S01]  /*1300*/  IMAD.IADD R25, R10, 0x1, -R25 ;  /* 0x000000010a197824 */ /* 0x000fe200078e0a19 */
[----:B------:R-:W-:Y:S01]  /*1310*/  SHF.R.S32.HI R28, RZ, 0x2, R28 ;  /* 0x00000002ff1c7819 */ /* 0x000fe2000001141c */
[----:B------:R-:W-:Y:S01]  /*1320*/  IMAD.IADD R13, R12, 0x1, -R13 ;  /* 0x000000010c0d7824 */ /* 0x000fe200078e0a0d */
[----:B------:R-:W-:Y:S02]  /*1330*/  LEA.HI R19, R18, R29, RZ, 0x2 ;  /* 0x0000001d12137211 */ /* 0x000fe400078f10ff */
[----:B------:R-:W-:Y:S02]  /*1340*/  SEL R26, R26, RZ, P0 ;  /* 0x000000ff1a1a7207 */ /* 0x000fe40000000000 */
[----:B------:R-:W-:-:S02]  /*1350*/  SHF.R.S32.HI R18, RZ, 0x2, R19 ;  /* 0x00000002ff127819 */ /* 0x000fc40000011413 */
[----:B------:R-:W-:Y:S02]  /*1360*/  SHF.R.S32.HI R12, RZ, 0x1f, R13 ;  /* 0x0000001fff0c7819 */ /* 0x000fe4000001140d */
[C---:B------:R-:W-:Y:S02]  /*1370*/  LEA.HI R17, R19.reuse, R18, RZ, 0x1 ;  /* 0x0000001213117211 */ /* 0x040fe400078f08ff */
[----:B------:R-:W-:Y:S02]  /*1380*/  LEA.HI R12, R12, R13, RZ, 0x2 ;  /* 0x0000000d0c0c7211 */ /* 0x000fe400078f10ff */
[----:B---3--:R-:W-:Y:S02]  /*1390*/  LOP3.LUT R30, R19, 0x7fffffc, RZ, 0xc0, !PT ;  /* 0x07fffffc131e7812 */ /* 0x008fe400078ec0ff */
[----:B------:R-:W-:Y:S02]  /*13a0*/  LOP3.LUT R19, R17, 0x1fffffe, RZ, 0xc0, !PT ;  /* 0x01fffffe11137812 */ /* 0x000fe400078ec0ff */
[----:B------:R-:W-:Y:S01]  /*13b0*/  SHF.R.S32.HI R17, RZ, 0x2, R12 ;  /* 0x00000002ff117819 */ /* 0x000fe2000001140c */
[----:B------:R-:W-:Y:S01]  /*13c0*/  IMAD.IADD R30, R29, 0x1, -R30 ;  /* 0x000000011d1e7824 */ /* 0x000fe200078e0a1e */
[----:B------:R-:W-:Y:S01]  /*13d0*/  LOP3.LUT R10, R12, 0x7fffffc, RZ, 0xc0, !PT ;  /* 0x07fffffc0c0a7812 */ /* 0x000fe200078ec0ff */
[----:B------:R-:W-:Y:S01]  /*13e0*/  IMAD.IADD R19, R18, 0x1, -R19 ;  /* 0x0000000112137824 */ /* 0x000fe200078e0a13 */
[----:B------:R-:W-:-:S02]  /*13f0*/  LEA.HI R12, R12, R17, RZ, 0x1 ;  /* 0x000000110c0c7211 */ /* 0x000fc400078f08ff */
[----:B------:R-:W-:Y:S01]  /*1400*/  LOP3.LUT R30, R25, R30, RZ, 0x3c, !PT ;  /* 0x0000001e191e7212 */ /* 0x000fe200078e3cff */
[----:B------:R-:W-:Y:S01]  /*1410*/  IMAD.IADD R10, R13, 0x1, -R10 ;  /* 0x000000010d0a7824 */ /* 0x000fe200078e0a0a */
[----:B------:R-:W-:Y:S02]  /*1420*/  LOP3.LUT R12, R12, 0x1fffffe, RZ, 0xc0, !PT ;  /* 0x01fffffe0c0c7812 */ /* 0x000fe400078ec0ff */
[----:B------:R-:W-:Y:S02]  /*1430*/  LOP3.LUT R19, R19, R28, RZ, 0x3c, !PT ;  /* 0x0000001c13137212 */ /* 0x000fe400078e3cff */
[----:B------:R-:W-:Y:S01]  /*1440*/  LOP3.LUT R10, R25, R10, RZ, 0x3c, !PT ;  /* 0x0000000a190a7212 */ /* 0x000fe200078e3cff */
[----:B------:R-:W-:Y:S01]  /*1450*/  IMAD.IADD R13, R17, 0x1, -R12 ;  /* 0x00000001110d7824 */ /* 0x000fe200078e0a0c */
[----:B------:R-:W-:Y:S01]  /*1460*/  SEL R18, RZ, 0x4, P5 ;  /* 0x00000004ff127807 */ /* 0x000fe20002800000 */
[----:B------:R-:W-:Y:S01]  /*1470*/  IMAD R30, R19, 0x4, R30 ;  /* 0x00000004131e7824 */ /* 0x000fe200078e021e */
[----:B------:R-:W-:Y:S01]  /*1480*/  SEL R19, RZ, 0xffffffff, P6 ;  /* 0xffffffffff137807 */ /* 0x000fe20003000000 */
[----:B------:R-:W-:Y:S01]  /*1490*/  IMAD.SHL.U32 R12, R26, 0x10, RZ ;  /* 0x000000101a0c7824 */ /* 0x000fe200078e00ff */
[----:B------:R-:W-:Y:S01]  /*14a0*/  LOP3.LUT R13, R13, R28, RZ, 0x3c, !PT ;  /* 0x0000001c0d0d7212 */ /* 0x000fe200078e3cff */
[----:B------:R-:W-:Y:S01]  /*14b0*/  IMAD R210, R30, 0x20, R7 ;  /* 0x000000201ed27824 */ /* 0x000fe200078e0207 */
[----:B------:R-:W-:Y:S01]  /*14c0*/  IADD3 R30, P5, R5, c[0x0][0x1d0], RZ ;  /* 0x00007400051e7a10 */ /* 0x000fe20007fbe0ff */
[----:B------:R-:W-:Y:S01]  /*14d0*/  IMAD.SHL.U32 R19, R19, 0x2, RZ ;  /* 0x0000000213137824 */ /* 0x000fe200078e00ff */
[----:B------:R-:W-:Y:S01]  /*14e0*/  LOP3.LUT P0, RZ, R12, 0x10, RZ, 0xc0, !PT ;  /* 0x000000100cff7812 */ /* 0x000fe2000780c0ff */
[----:B------:R-:W-:Y:S01]  /*14f0*/  IMAD R10, R13, 0x4, R10 ;  /* 0x000000040d0a7824 */ /* 0x000fe200078e020a */
[----:B------:R-:W-:-:S02]  /*1500*/  SHF.R.S32.HI R210, RZ, 0x5, R210 ;  /* 0x00000005ffd27819 */ /* 0x000fc400000114d2 */
[----:B------:R-:W-:Y:S01]  /*1510*/  IADD3.X R31, R4, c[0x0][0x1d4], RZ, P5, !PT ;  /* 0x00007500041f7a10 */ /* 0x000fe20002ffe4ff */
[----:B------:R-:W-:Y:S01]  /*1520*/  IMAD R10, R10, 0x20, R7 ;  /* 0x000000200a0a7824 */ /* 0x000fe200078e0207 */
[----:B------:R-:W-:Y:S01]  /*1530*/  LOP3.LUT R12, R0, 0x6, RZ, 0xc0, !PT ;  /* 0x00000006000c7812 */ /* 0x000fe200078ec0ff */
[----:B------:R-:W-:Y:S01]  /*1540*/  IMAD.SHL.U32 R4, R26, 0x8, RZ ;  /* 0x000000081a047824 */ /* 0x000fe200078e00ff */
[----:B------:R-:W-:Y:S01]  /*1550*/  ISETP.GE.AND P6, PT, R6, c[0x0][0x164], PT ;  /* 0x0000590006007a0c */ /* 0x000fe20003fc6270 */
[----:B------:R-:W-:Y:S01]  /*1560*/  IMAD.SHL.U32 R13, R210, 0x10, RZ ;  /* 0x00000010d20d7824 */ /* 0x000fe200078e00ff */
[----:B------:R-:W-:Y:S02]  /*1570*/  IADD3 R209, R10, 0xc00, RZ ;  /* 0x00000c000ad17810 */ /* 0x000fe40007ffe0ff */
[----:B------:R-:W-:Y:S01]  /*1580*/  LOP3.LUT P5, RZ, R4, 0x10, RZ, 0xc0, !PT ;  /* 0x0000001004ff7812 */ /* 0x000fe200078ac0ff */
[----:B------:R-:W-:Y:S01]  /*1590*/  IMAD.SHL.U32 R4, R26, 0x4, RZ ;  /* 0x000000041a047824 */ /* 0x000fe200078e00ff */
[----:B------:R2:W-:Y:S01]  /*15a0*/  LDGSTS.E.BYPASS.LTC128B.128 [R13+0x6000], [R30.64], P0 ;  /* 0x060000001e0d7fae */ /* 0x0005e20008101d4c */
[----:B------:R-:W-:-:S02]  /*15b0*/  SHF.R.S32.HI R209, RZ, 0x5, R209 ;  /* 0x00000005ffd17819 */ /* 0x000fc400000114d1 */
[----:B------:R-:W-:Y:S02]  /*15c0*/  IADD3 R28, P0, R30, c[0x0][0x1b8], RZ ;  /* 0x00006e001e1c7a10 */ /* 0x000fe40007f1e0ff */
[----:B------:R-:W-:Y:S01]  /*15d0*/  LOP3.LUT R10, R0, 0x1f, RZ, 0xc0, !PT ;  /* 0x0000001f000a7812 */ /* 0x000fe200078ec0ff */
[----:B------:R-:W-:Y:S01]  /*15e0*/  IMAD.SHL.U32 R7, R209, 0x10, RZ ;  /* 0x00000010d1077824 */ /* 0x000fe200078e00ff */
[----:B------:R-:W-:Y:S02]  /*15f0*/  IADD3.X R29, R31, c[0x0][0x1bc], RZ, P0, !PT ;  /* 0x00006f001f1d7a10 */ /* 0x000fe400007fe4ff */
[----:B------:R-:W-:Y:S01]  /*1600*/  LOP3.LUT P0, RZ, R4, 0x10, RZ, 0xc0, !PT ;  /* 0x0000001004ff7812 */ /* 0x000fe2000780c0ff */
[----:B------:R-:W-:Y:S01]  /*1610*/  IMAD.SHL.U32 R4, R26, 0x2, RZ ;  /* 0x000000021a047824 */ /* 0x000fe200078e00ff */
[----:B------:R-:W-:Y:S01]  /*1620*/  SHF.R.U32.HI R25, RZ, 0x3, R10 ;  /* 0x00000003ff197819 */ /* 0x000fe2000001160a */
[----:B------:R3:W-:Y:S01]  /*1630*/  LDGSTS.E.BYPASS.LTC128B.128 [R7+0x6000], [R28.64], P5 ;  /* 0x060000001c077fae */ /* 0x0007e2000a901d4c */
[----:B----4-:R-:W-:-:S02]  /*1640*/  IADD3 R32, P5, R28, c[0x0][0x1b8], RZ ;  /* 0x00006e001c207a10 */ /* 0x010fc40007fbe0ff */
[----:B------:R-:W-:Y:S02]  /*1650*/  LOP3.LUT R25, R25, 0x3, R0, 0x78, !PT ;  /* 0x0000000319197812 */ /* 0x000fe400078e7800 */
[----:B------:R-:W-:Y:S02]  /*1660*/  IADD3.X R33, R29, c[0x0][0x1bc], RZ, P5, !PT ;  /* 0x00006f001d217a10 */ /* 0x000fe40002ffe4ff */
[----:B------:R-:W-:Y:S02]  /*1670*/  LOP3.LUT P5, RZ, R4, 0x10, RZ, 0xc0, !PT ;  /* 0x0000001004ff7812 */ /* 0x000fe400078ac0ff */
[----:B------:R-:W-:Y:S01]  /*1680*/  LOP3.LUT R4, R26, 0x100, RZ, 0xc0, !PT ;  /* 0x000001001a047812 */ /* 0x000fe200078ec0ff */
[----:B------:R4:W-:Y:S01]  /*1690*/  LDGSTS.E.BYPASS.LTC128B.128 [R13+0x6c00], [R32.64], P0 ;  /* 0x06c00000200d7fae */ /* 0x0009e20008101d4c */
[----:B------:R-:W-:Y:S02]  /*16a0*/  SHF.R.U32.HI R12, RZ, 0x1, R12 ;  /* 0x00000001ff0c7819 */ /* 0x000fe4000001160c */
[----:B------:R-:W-:-:S02]  /*16b0*/  SHF.R.U32.HI R4, RZ, 0x4, R4 ;  /* 0x00000004ff047819 */ /* 0x000fc40000011604 */
[----:B--2---:R-:W-:Y:S02]  /*16c0*/  SHF.R.S32.HI R30, RZ, 0x1f, R15 ;  /* 0x0000001fff1e7819 */ /* 0x004fe4000001140f */
[----:B------:R-:W-:Y:S02]  /*16d0*/  SHF.R.S32.HI R31, RZ, 0x1f, R16 ;  /* 0x0000001fff1f7819 */ /* 0x000fe40000011410 */
[----:B------:R-:W-:Y:S02]  /*16e0*/  LEA.HI R30, R30, R15, RZ, 0x2 ;  /* 0x0000000f1e1e7211 */ /* 0x000fe400078f10ff */
[----:B------:R-:W-:Y:S02]  /*16f0*/  LEA.HI R15, R11, R0, RZ, 0x6 ;  /* 0x000000000b0f7211 */ /* 0x000fe400078f30ff */
[----:B------:R-:W-:Y:S02]  /*1700*/  SHF.R.S32.HI R30, RZ, 0x2, R30 ;  /* 0x00000002ff1e7819 */ /* 0x000fe4000001141e */
[----:B------:R-:W-:-:S02]  /*1710*/  LOP3.LUT R17, R15, 0x3fffffc0, RZ, 0xc0, !PT ;  /* 0x3fffffc00f117812 */ /* 0x000fc400078ec0ff */
[----:B---3--:R-:W-:Y:S02]  /*1720*/  IADD3 R28, P0, R32, c[0x0][0x1b8], RZ ;  /* 0x00006e00201c7a10 */ /* 0x008fe40007f1e0ff */
[----:B------:R-:W-:Y:S01]  /*1730*/  SHF.R.S32.HI R15, RZ, 0x6, R15 ;  /* 0x00000006ff0f7819 */ /* 0x000fe2000001140f */
[----:B------:R-:W-:Y:S01]  /*1740*/  IMAD.IADD R214, R0, 0x1, -R17 ;  /* 0x0000000100d67824 */ /* 0x000fe200078e0a11 */
[----:B------:R-:W-:Y:S02]  /*1750*/  IADD3.X R29, R33, c[0x0][0x1bc], RZ, P0, !PT ;  /* 0x00006f00211d7a10 */ /* 0x000fe400007fe4ff */
[----:B------:R-:W-:Y:S01]  /*1760*/  SHF.R.U32.HI R5, RZ, 0x4, R10 ;  /* 0x00000004ff057819 */ /* 0x000fe2000001160a */
[----:B------:R-:W-:Y:S01]  /*1770*/  IMAD.SHL.U32 R214, R214, 0x4, RZ ;  /* 0x00000004d6d67824 */ /* 0x000fe200078e00ff */
[----:B------:R-:W-:Y:S01]  /*1780*/  ISETP.NE.U32.AND P0, PT, R4, RZ, PT ;  /* 0x000000ff0400720c */ /* 0x000fe20003f05070 */
[----:B------:R2:W-:Y:S01]  /*1790*/  LDGSTS.E.BYPASS.LTC128B.128 [R7+0x6c00], [R28.64], P5 ;  /* 0x06c000001c077fae */ /* 0x0005e2000a901d4c */
[----:B------:R-:W-:Y:S01]  /*17a0*/  LOP3.LUT R11, R0, 0x7, RZ, 0xc0, !PT ;  /* 0x00000007000b7812 */ /* 0x000fe200078ec0ff */
[----:B------:R-:W-:Y:S01]  /*17b0*/  IMAD R34, R35, 0x100, R214 ;  /* 0x0000010023227824 */ /* 0x000fe200078e02d6 */
[----:B------:R-:W-:Y:S01]  /*17c0*/  LOP3.LUT R4, R25, 0x4, R0, 0xf8, !PT ;  /* 0x0000000419047812 */ /* 0x000fe200078ef800 */
[----:B------:R-:W-:Y:S01]  /*17d0*/  IMAD.MOV.U32 R25, RZ, RZ, c[0x0][0x1fc] ;  /* 0x00007f00ff197624 */ /* 0x000fe200078e00ff */
[----:B----4-:R-:W-:-:S02]  /*17e0*/  IADD3 R32, P5, R28, c[0x0][0x1b8], RZ ;  /* 0x00006e001c207a10 */ /* 0x010fc40007fbe0ff */
[----:B------:R-:W-:Y:S01]  /*17f0*/  LEA.HI R31, R31, R16, RZ, 0x7 ;  /* 0x000000101f1f7211 */ /* 0x000fe200078f38ff */
[----:B------:R-:W-:Y:S01]  /*1800*/  IMAD R4, R11, 0x18, R4 ;  /* 0x000000180b047824 */ /* 0x000fe200078e0204 */
[----:B------:R-:W-:Y:S01]  /*1810*/  LOP3.LUT R12, R5, R12, RZ, 0x3c, !PT ;  /* 0x0000000c050c7212 */ /* 0x000fe200078e3cff */
[----:B------:R-:W-:Y:S01]  /*1820*/  IMAD.SHL.U32 R5, R0, 0x4, RZ ;  /* 0x0000000400057824 */ /* 0x000fe200078e00ff */
[----:B------:R-:W-:Y:S01]  /*1830*/  LOP3.LUT R10, R26, 0x200, RZ, 0xc0, !PT ;  /* 0x000002001a0a7812 */ /* 0x000fe200078ec0ff */
[----:B------:R-:W-:Y:S01]  /*1840*/  IMAD.SHL.U32 R204, R4, 0x10, RZ ;  /* 0x0000001004cc7824 */ /* 0x000fe200078e00ff */
[----:B------:R-:W-:Y:S02]  /*1850*/  SHF.R.S32.HI R31, RZ, 0x7, R31 ;  /* 0x00000007ff1f7819 */ /* 0x000fe4000001141f */
[----:B------:R-:W-:Y:S02]  /*1860*/  LOP3.LUT R5, R12, 0x4, R5, 0xf8, !PT ;  /* 0x000000040c057812 */ /* 0x000fe400078ef805 */
[----:B------:R-:W-:-:S02]  /*1870*/  LOP3.LUT R12, R0, 0xe, RZ, 0xc0, !PT ;  /* 0x0000000e000c7812 */ /* 0x000fc400078ec0ff */
[----:B------:R-:W-:Y:S02]  /*1880*/  SHF.R.U32.HI R10, RZ, 0x5, R10 ;  /* 0x00000005ff0a7819 */ /* 0x000fe4000001160a */
[----:B------:R-:W-:Y:S02]  /*1890*/  IADD3.X R33, R29, c[0x0][0x1bc], RZ, P5, !PT ;  /* 0x00006f001d217a10 */ /* 0x000fe40002ffe4ff */
[----:B------:R-:W-:Y:S02]  /*18a0*/  SHF.R.U32.HI R12, RZ, 0x1, R12 ;  /* 0x00000001ff0c7819 */ /* 0x000fe4000001160c */
[----:B------:R-:W-:Y:S01]  /*18b0*/  ISETP.NE.U32.AND P5, PT, R10, RZ, PT ;  /* 0x000000ff0a00720c */ /* 0x000fe20003fa5070 */
[----:B------:R3:W-:Y:S01]  /*18c0*/  LDGSTS.E.BYPASS.LTC128B.128 [R13+0x7800], [R32.64], P0 ;  /* 0x07800000200d7fae */ /* 0x0007e20008101d4c */
[----:B--2---:R-:W-:Y:S01]  /*18d0*/  IMAD.IADD R28, R30, 0x1, R15 ;  /* 0x000000011e1c7824 */ /* 0x004fe200078e020f */
[----:B------:R-:W-:Y:S01]  /*18e0*/  SHF.R.S32.HI R35, RZ, 0x1f, R34 ;  /* 0x0000001fff237819 */ /* 0x000fe20000011422 */
[----:B------:R-:W-:Y:S01]  /*18f0*/  IMAD.IADD R29, R31, 0x1, -R30 ;  /* 0x000000011f1d7824 */ /* 0x000fe200078e0a1e */
[----:B------:R-:W-:Y:S01]  /*1900*/  IADD3 R214, R214, 0x4800, RZ ;  /* 0x00004800d6d67810 */ /* 0x000fe20007ffe0ff */
[----:B------:R-:W-:Y:S01]  /*1910*/  IMAD R5, R12, 0x18, R5 ;  /* 0x000000180c057824 */ /* 0x000fe200078e0205 */
[----:B------:R-:W-:Y:S01]  /*1920*/  SHF.R.S32.HI R11, RZ, 0x1f, R28 ;  /* 0x0000001fff0b7819 */ /* 0x000fe2000001141c */
[----:B------:R-:W-:Y:S01]  /*1930*/  IMAD.WIDE.U32 R16, R28, c[0x0][0x1e0], R34 ;  /* 0x000078001c107a25 */ /* 0x000fe200078e0022 */
[----:B------:R-:W-:-:S02]  /*1940*/  SHF.R.S32.HI R35, RZ, 0x1f, R14 ;  /* 0x0000001fff237819 */ /* 0x000fc4000001140e */
[----:B------:R-:W-:Y:S01]  /*1950*/  LOP3.LUT R19, R19, 0x2, R20, 0xe2, !PT ;  /* 0x0000000213137812 */ /* 0x000fe200078ee214 */
[----:B------:R-:W-:Y:S01]  /*1960*/  IMAD R11, R11, c[0x0][0x1e0], RZ ;  /* 0x000078000b0b7a24 */ /* 0x000fe200078e02ff */
[----:B------:R-:W-:Y:S01]  /*1970*/  LEA.HI R238, R35, R14, RZ, 0x8 ;  /* 0x0000000e23ee7211 */ /* 0x000fe200078f40ff */
[----:B------:R-:W-:Y:S01]  /*1980*/  IMAD R214, R15, 0x100, R214 ;  /* 0x000001000fd67824 */ /* 0x000fe200078e02d6 */
[----:B------:R-:W-:Y:S01]  /*1990*/  SEL R15, RZ, 0x200, P6 ;  /* 0x00000200ff0f7807 */ /* 0x000fe20003000000 */
[----:B------:R-:W-:Y:S01]  /*19a0*/  IMAD R10, R28, c[0x0][0x1e4], R11 ;  /* 0x000079001c0a7a24 */ /* 0x000fe200078e020b */
[----:B------:R-:W-:Y:S01]  /*19b0*/  LEA.HI R11, R29, R29, RZ, 0x1 ;  /* 0x0000001d1d0b7211 */ /* 0x000fe200078f08ff */
[----:B------:R-:W-:Y:S01]  /*19c0*/  IMAD.SHL.U32 R205, R5, 0x10, RZ ;  /* 0x0000001005cd7824 */ /* 0x000fe200078e00ff */
[----:B------:R-:W-:Y:S01]  /*19d0*/  LEA R210, R210, 0x6000, 0x4 ;  /* 0x00006000d2d27811 */ /* 0x000fe200078e20ff */
[----:B------:R-:W-:Y:S01]  /*19e0*/  IMAD.IADD R10, R17, 0x1, R10 ;  /* 0x00000001110a7824 */ /* 0x000fe200078e020a */
[----:B------:R-:W-:Y:S01]  /*19f0*/  LOP3.LUT R12, R11, 0xfffffffe, RZ, 0xc0, !PT ;  /* 0xfffffffe0b0c7812 */ /* 0x000fe200078ec0ff */
[----:B------:R-:W-:Y:S01]  /*1a00*/  IMAD.SHL.U32 R11, R16, 0x4, RZ ;  /* 0x00000004100b7824 */ /* 0x000fe200078e00ff */
[----:B------:R-:W-:-:S02]  /*1a10*/  SEL R17, RZ, 0x8, P4 ;  /* 0x00000008ff117807 */ /* 0x000fc40002000000 */
[----:B------:R-:W-:Y:S01]  /*1a20*/  SHF.L.U64.HI R10, R16, 0x2, R10 ;  /* 0x00000002100a7819 */ /* 0x000fe2000001020a */
[----:B------:R-:W-:Y:S01]  /*1a30*/  IMAD.IADD R29, R29, 0x1, -R12 ;  /* 0x000000011d1d7824 */ /* 0x000fe200078e0a0c */
[----:B------:R-:W-:Y:S01]  /*1a40*/  SEL R16, RZ, 0x100, P1 ;  /* 0x00000100ff107807 */ /* 0x000fe20000800000 */
[----:B------:R-:W-:Y:S01]  /*1a50*/  IMAD.MOV.U32 R12, RZ, RZ, c[0x0][0x1f8] ;  /* 0x00007e00ff0c7624 */ /* 0x000fe200078e00ff */
[----:B---3--:R-:W-:Y:S02]  /*1a60*/  IADD3 R32, P0, R32, c[0x0][0x1b8], RZ ;  /* 0x00006e0020207a10 */ /* 0x008fe40007f1e0ff */
[----:B------:R-:W-:Y:S02]  /*1a70*/  ISETP.GE.AND P1, PT, R14, 0x100, PT ;  /* 0x000001000e00780c */ /* 0x000fe40003f26270 */
[----:B------:R-:W-:Y:S02]  /*1a80*/  IADD3.X R33, R33, c[0x0][0x1bc], RZ, P0, !PT ;  /* 0x00006f0021217a10 */ /* 0x000fe400007fe4ff */
[----:B------:R-:W-:-:S02]  /*1a90*/  ISETP.GE.AND P0, PT, R34, UR4, PT ;  /* 0x0000000422007c0c */ /* 0x000fc4000bf06270 */
[----:B------:R-:W-:Y:S01]  /*1aa0*/  LOP3.LUT R14, R14, 0xffffff00, RZ, 0xc0, !PT ;  /* 0xffffff000e0e7812 */ /* 0x000fe200078ec0ff */
[----:B------:R2:W-:Y:S01]  /*1ab0*/  LDGSTS.E.BYPASS.LTC128B.128 [R7+0x7800], [R32.64], P5 ;  /* 0x0780000020077fae */ /* 0x0005e2000a901d4c */
[----:B------:R-:W-:Y:S01]  /*1ac0*/  IADD3 R12, P5, P4, R11, c[0x0][0x1f0], -R12 ;  /* 0x00007c000b0c7a10 */ /* 0x000fe20007cbe80c */
[----:B------:R-:W-:Y:S01]  /*1ad0*/  CS2R R34, SRZ ;  /* 0x0000000000227805 */ /* 0x000fe2000001ff00 */
[----:B------:R-:W-:Y:S02]  /*1ae0*/  LOP3.LUT R17, R17, R18, R19, 0xfe, !PT ;  /* 0x0000001211117212 */ /* 0x000fe400078efe13 */
[----:B------:R-:W-:Y:S02]  /*1af0*/  IADD3.X R6, R10, c[0x0][0x1f4], ~R25, P5, P4 ;  /* 0x00007d000a067a10 */ /* 0x000fe40002fe8c19 */
[----:B------:R-:W-:Y:S02]  /*1b00*/  LOP3.LUT R25, R26, 0x400, RZ, 0xc0, !PT ;  /* 0x000004001a197812 */ /* 0x000fe400078ec0ff */
[----:B------:R-:W-:-:S02]  /*1b10*/  ISETP.NE.AND P5, PT, R29, RZ, PT ;  /* 0x000000ff1d00720c */ /* 0x000fc40003fa5270 */
[----:B------:R-:W-:Y:S02]  /*1b20*/  SHF.R.U32.HI R25, RZ, 0x6, R25 ;  /* 0x00000006ff197819 */ /* 0x000fe40000011619 */
[----:B------:R-:W-:Y:S02]  /*1b30*/  SEL R29, R29, 0x2, P5 ;  /* 0x000000021d1d7807 */ /* 0x000fe40002800000 */
[----:B------:R-:W-:Y:S02]  /*1b40*/  ISETP.NE.U32.AND P5, PT, R25, RZ, PT ;  /* 0x000000ff1900720c */ /* 0x000fe40003fa5070 */
[----:B------:R-:W-:Y:S01]  /*1b50*/  ISETP.NE.AND P4, PT, R14, 0x100, PT ;  /* 0x000001000e00780c */ /* 0x000fe20003f85270 */
[--C-:B------:R-:W-:Y:S01]  /*1b60*/  IMAD.IADD R30, R30, 0x1, R29.reuse ;  /* 0x000000011e1e7824 */ /* 0x100fe200078e021d */
[----:B------:R-:W-:Y:S02]  /*1b70*/  SHF.R.S32.HI R20, RZ, 0x1f, R29 ;  /* 0x0000001fff147819 */ /* 0x000fe4000001141d */
[----:B------:R-:W-:-:S02]  /*1b80*/  LOP3.LUT R26, R26, 0x800, RZ, 0xc0, !PT ;  /* 0x000008001a1a7812 */ /* 0x000fc400078ec0ff */
[----:B------:R-:W-:Y:S01]  /*1b90*/  IMNMX R31, R31, R30, PT ;  /* 0x0000001e1f1f7217 */ /* 0x000fe20003800200 */
[----:B------:R-:W-:Y:S01]  /*1ba0*/  IMAD R20, R20, c[0x0][0x1e0], RZ ;  /* 0x0000780014147a24 */ /* 0x000fe200078e02ff */
[----:B------:R-:W-:Y:S02]  /*1bb0*/  LOP3.LUT R16, R15, R16, R17, 0xfe, !PT ;  /* 0x000000100f107212 */ /* 0x000fe400078efe11 */
[----:B--2---:R-:W-:Y:S02]  /*1bc0*/  IADD3 R32, P6, R32, c[0x0][0x1b8], RZ ;  /* 0x00006e0020207a10 */ /* 0x004fe40007fde0ff */
[----:B------:R-:W-:Y:S02]  /*1bd0*/  SEL R18, RZ, 0x400, P3 ;  /* 0x00000400ff127807 */ /* 0x000fe40001800000 */
[----:B------:R-:W-:Y:S02]  /*1be0*/  IADD3.X R33, R33, c[0x0][0x1bc], RZ, P6, !PT ;  /* 0x00006f0021217a10 */ /* 0x000fe400037fe4ff */
[----:B------:R-:W-:-:S02]  /*1bf0*/  ISETP.NE.AND P6, PT, R14, 0x100, !P0 ;  /* 0x000001000e00780c */ /* 0x000fc400047c5270 */
[----:B-1----:R-:W-:Y:S01]  /*1c00*/  SHF.R.S32.HI R14, RZ, 0x1f, R213 ;  /* 0x0000001fff0e7819 */ /* 0x002fe200000114d5 */
[----:B------:R1:W-:Y:S01]  /*1c10*/  LDGSTS.E.BYPASS.LTC128B.128 [R13+0x8400], [R32.64], P5 ;  /* 0x08400000200d7fae */ /* 0x0003e2000a901d4c */
[----:B------:R-:W-:Y:S02]  /*1c20*/  IADD3 R24, P5, R32, c[0x0][0x1b8], RZ ;  /* 0x00006e0020187a10 */ /* 0x000fe40007fbe0ff */
[----:B------:R-:W-:Y:S02]  /*1c30*/  LEA.HI R14, R14, R213, RZ, 0x2 ;  /* 0x000000d50e0e7211 */ /* 0x000fe400078f10ff */
[----:B------:R-:W-:Y:S02]  /*1c40*/  ISETP.GT.AND P3, PT, R213, 0x3, PT ;  /* 0x00000003d500780c */ /* 0x000fe40003f64270 */
[----:B------:R-:W-:Y:S02]  /*1c50*/  SEL R17, RZ, 0x800, P2 ;  /* 0x00000800ff117807 */ /* 0x000fe40001000000 */
[----:B------:R-:W-:-:S02]  /*1c60*/  LOP3.LUT R206, R14, 0xfffffffc, RZ, 0xc0, !PT ;  /* 0xfffffffc0ece7812 */ /* 0x000fc400078ec0ff */
[----:B------:R-:W-:Y:S02]  /*1c70*/  ISETP.LT.AND P0, PT, R28, R31, !P0 ;  /* 0x0000001f1c00720c */ /* 0x000fe40004701270 */
[----:B------:R-:W-:Y:S01]  /*1c80*/  IADD3 R22, P2, R11, c[0x0][0x200], RZ ;  /* 0x000080000b167a10 */ /* 0x000fe20007f5e0ff */
[----:B------:R-:W-:Y:S01]  /*1c90*/  IMAD R11, R29, c[0x0][0x1e4], R20 ;  /* 0x000079001d0b7a24 */ /* 0x000fe200078e0214 */
[----:B------:R-:W-:Y:S01]  /*1ca0*/  IADD3.X R25, R33, c[0x0][0x1bc], RZ, P5, !PT ;  /* 0x00006f0021197a10 */ /* 0x000fe20002ffe4ff */
[----:B------:R-:W-:Y:S01]  /*1cb0*/  IMAD.WIDE.U32 R28, R29, c[0x0][0x1e0], RZ ;  /* 0x000078001d1c7a25 */ /* 0x000fe200078e00ff */
[----:B------:R-:W-:Y:S01]  /*1cc0*/  SEL R237, R21, RZ, P4 ;  /* 0x000000ff15ed7207 */ /* 0x000fe20002000000 */
[----:B------:R-:W-:Y:S01]  /*1cd0*/  CS2R R30, SRZ ;  /* 0x00000000001e7805 */ /* 0x000fe2000001ff00 */
[----:B------:R-:W-:Y:S01]  /*1ce0*/  ISETP.GT.U32.AND P0, PT, R27, 0x1fe, P0 ;  /* 0x000001fe1b00780c */ /* 0x000fe20000704070 */
[----:B------:R-:W-:Y:S01]  /*1cf0*/  IMAD.IADD R206, R213, 0x1, -R206 ;  /* 0x00000001d5ce7824 */ /* 0x000fe200078e0ace */
[----:B------:R-:W-:Y:S01]  /*1d00*/  IADD3.X R23, R10, c[0x0][0x204], RZ, P2, !PT ;  /* 0x000081000a177a10 */ /* 0x000fe200017fe4ff */
[----:B------:R-:W-:Y:S01]  /*1d10*/  IMAD.IADD R11, R29, 0x1, R11 ;  /* 0x000000011d0b7824 */ /* 0x000fe200078e020b */
[----:B------:R-:W-:Y:S01]  /*1d20*/  LEA R12, P2, R28, R12, 0x2 ;  /* 0x0000000c1c0c7211 */ /* 0x000fe200078410ff */
[----:B------:R-:W-:Y:S01]  /*1d30*/  IMAD.SHL.U32 R10, R237, 0x10, RZ ;  /* 0x00000010ed0a7824 */ /* 0x000fe200078e00ff */
[----:B------:R-:W-:-:S02]  /*1d40*/  LEA.HI R15, R206, R206, RZ, 0x1 ;  /* 0x000000cece0f7211 */ /* 0x000fc400078f08ff */
[----:B-1----:R-:W-:Y:S01]  /*1d50*/  SHF.R.U32.HI R13, RZ, 0x7, R26 ;  /* 0x00000007ff0d7819 */ /* 0x002fe2000001161a */
[----:B------:R-:W-:Y:S01]  /*1d60*/  CS2R R32, SRZ ;  /* 0x0000000000207805 */ /* 0x000fe2000001ff00 */
[----:B------:R-:W-:Y:S01]  /*1d70*/  LEA.HI.X R6, R28, R6, R11, 0x2, P2 ;  /* 0x000000061c067211 */ /* 0x000fe200010f140b */
[----:B------:R-:W-:Y:S01]  /*1d80*/  @!P3 IMAD.SHL.U32 R11, R214, 0x4, RZ ;  /* 0x00000004d60bb824 */ /* 0x000fe200078e00ff */
[----:B------:R-:W-:Y:S01]  /*1d90*/  ISETP.NE.U32.AND P5, PT, R13, RZ, PT ;  /* 0x000000ff0d00720c */ /* 0x000fe20003fa5070 */
[----:B------:R-:W-:Y:S01]  /*1da0*/  CS2R R28, SRZ ;  /* 0x00000000001c7805 */ /* 0x000fe2000001ff00 */
[----:B------:R-:W-:Y:S01]  /*1db0*/  LOP3.LUT P2, RZ, R10, 0x10, RZ, 0xc0, !PT ;  /* 0x000000100aff7812 */ /* 0x000fe2000784c0ff */
[----:B------:R-:W-:Y:S01]  /*1dc0*/  IMAD.SHL.U32 R10, R237, 0x8, RZ ;  /* 0x00000008ed0a7824 */ /* 0x000fe200078e00ff */
[----:B------:R-:W-:Y:S01]  /*1dd0*/  LOP3.LUT R13, R15, 0xfffffffe, RZ, 0xc0, !PT ;  /* 0xfffffffe0f0d7812 */ /* 0x000fe200078ec0ff */
[----:B------:R-:W-:Y:S01]  /*1de0*/  CS2R R26, SRZ ;  /* 0x00000000001a7805 */ /* 0x000fe2000001ff00 */
[----:B------:R-:W-:-:S02]  /*1df0*/  LOP3.LUT R16, R17, R18, R16, 0xfe, !PT ;  /* 0x0000001211107212 */ /* 0x000fc400078efe10 */
[----:B------:R-:W-:Y:S01]  /*1e00*/  LEA R209, R209, 0x6000, 0x4 ;  /* 0x00006000d1d17811 */ /* 0x000fe200078e20ff */
[----:B------:R-:W-:Y:S01]  /*1e10*/  IMAD.IADD R206, R206, 0x1, -R13 ;  /* 0x00000001cece7824 */ /* 0x000fe200078e0a0d */
[----:B------:R-:W-:Y:S01]  /*1e20*/  SEL R236, R16, RZ, P4 ;  /* 0x000000ff10ec7207 */ /* 0x000fe20002000000 */
[----:B------:R-:W-:Y:S01]  /*1e30*/  IMAD.SHL.U32 R13, R237, 0x4, RZ ;  /* 0x00000004ed0d7824 */ /* 0x000fe200078e00ff */
[----:B------:R-:W-:Y:S01]  /*1e40*/  LEA.HI.SX32 R238, R238, 0xfffffffe, 0x18 ;  /* 0xfffffffeeeee7811 */ /* 0x000fe200078fc2ff */
[----:B------:R1:W-:Y:S01]  /*1e50*/  LDGSTS.E.BYPASS.LTC128B.128 [R7+0x8400], [R24.64], P5 ;  /* 0x0840000018077fae */ /* 0x0003e2000a901d4c */
[----:B------:R-:W-:Y:S02]  /*1e60*/  IADD3 R18, P5, R8, c[0x0][0x188], RZ ;  /* 0x0000620008127a10 */ /* 0x000fe40007fbe0ff */
[----:B------:R-:W-:Y:S01]  /*1e70*/  LOP3.LUT P4, RZ, R13, 0x10, RZ, 0xc0, !PT ;  /* 0x000000100dff7812 */ /* 0x000fe2000788c0ff */
[----:B------:R2:W-:Y:S01]  /*1e80*/  @!P3 LDGSTS.E.BYPASS.LTC128B.128 [R11], [R22.64], P0 ;  /* 0x00000000160bbfae */ /* 0x0005e20008101d4c */
[----:B------:R-:W-:Y:S01]  /*1e90*/  LOP3.LUT P0, RZ, R10, 0x10, RZ, 0xc0, !PT ;  /* 0x000000100aff7812 */ /* 0x000fe2000780c0ff */
[----:B------:R-:W-:Y:S01]  /*1ea0*/  IMAD.SHL.U32 R10, R237, 0x2, RZ ;  /* 0x00000002ed0a7824 */ /* 0x000fe200078e00ff */
[----:B------:R-:W-:Y:S01]  /*1eb0*/  IADD3.X R19, R9, c[0x0][0x18c], RZ, P5, !PT ;  /* 0x0000630009137a10 */ /* 0x000fe20002ffe4ff */
[----:B------:R-:W0:Y:S01]  /*1ec0*/  LDGDEPBAR ;  /* 0x00000000000079af */ /* 0x000e220000000000 */
[----:B------:R-:W-:-:S03]  /*1ed0*/  IADD3 R16, P5, R18, c[0x0][0x188], RZ ;  /* 0x0000620012107a10 */ /* 0x000fc60007fbe0ff */
[----:B------:R3:W-:Y:S01]  /*1ee0*/  LDGSTS.E.BYPASS.LTC128B.128 [R212+0x80], [R8.64], P2 ;  /* 0x0008000008d47fae */ /* 0x0007e20009101d4c */
[----:B------:R-:W-:Y:S01]  /*1ef0*/  LOP3.LUT P2, RZ, R10, 0x10, RZ, 0xc0, !PT ;  /* 0x000000100aff7812 */ /* 0x000fe2000784c0ff */
[----:B------:R-:W-:Y:S01]  /*1f00*/  IMAD.SHL.U32 R10, R236, 0x8, RZ ;  /* 0x00000008ec0a7824 */ /* 0x000fe200078e00ff */
[----:B------:R-:W-:Y:S02]  /*1f10*/  IADD3.X R17, R19, c[0x0][0x18c], RZ, P5, !PT ;  /* 0x0000630013117a10 */ /* 0x000fe40002ffe4ff */
[----:B------:R-:W-:Y:S01]  /*1f20*/  IADD3 R136, P5, R16, c[0x0][0x188], RZ ;  /* 0x0000620010887a10 */ /* 0x000fe20007fbe0ff */
[----:B------:R4:W-:Y:S03]  /*1f30*/  LDGSTS.E.BYPASS.LTC128B.128 [R211+0x80], [R18.64], P0 ;  /* 0x0008000012d37fae */ /* 0x0009e60008101d4c */
[----:B------:R-:W-:Y:S01]  /*1f40*/  IADD3.X R137, R17, c[0x0][0x18c], RZ, P5, !PT ;  /* 0x0000630011897a10 */ /* 0x000fe20002ffe4ff */
[----:B------:R5:W-:Y:S01]  /*1f50*/  LDGSTS.E.BYPASS.LTC128B.128 [R212+0xc80], [R16.64], P4 ;  /* 0x00c8000010d47fae */ /* 0x000be2000a101d4c */
[----:B------:R-:W-:-:S02]  /*1f60*/  LOP3.LUT P5, RZ, R10, 0x10, RZ, 0xc0, !PT ;  /* 0x000000100aff7812 */ /* 0x000fc400078ac0ff */
[C---:B------:R-:W-:Y:S01]  /*1f70*/  LOP3.LUT R10, R236.reuse, 0x200, RZ, 0xc0, !PT ;  /* 0x00000200ec0a7812 */ /* 0x040fe200078ec0ff */
[----:B------:R5:W-:Y:S01]  /*1f80*/  LDGSTS.E.BYPASS.LTC128B.128 [R211+0xc80], [R136.64], P2 ;  /* 0x00c8000088d37fae */ /* 0x000be20009101d4c */
[----:B-1----:R-:W-:Y:S01]  /*1f90*/  IMAD.SHL.U32 R7, R236, 0x10, RZ ;  /* 0x00000010ec077824 */ /* 0x002fe200078e00ff */
[----:B------:R-:W-:Y:S01]  /*1fa0*/  IADD3 R20, P2, R2, c[0x0][0x1b8], RZ ;  /* 0x00006e0002147a10 */ /* 0x000fe20007f5e0ff */
[----:B------:R-:W-:Y:S01]  /*1fb0*/  CS2R R24, SRZ ;  /* 0x0000000000187805 */ /* 0x000fe2000001ff00 */
[----:B--2---:R-:W-:Y:S02]  /*1fc0*/  CS2R R22, SRZ ;  /* 0x0000000000167805 */ /* 0x004fe4000001ff00 */
[----:B------:R-:W-:Y:S01]  /*1fd0*/  LOP3.LUT P0, RZ, R7, 0x10, RZ, 0xc0, !PT ;  /* 0x0000001007ff7812 */ /* 0x000fe2000780c0ff */
[----:B------:R-:W-:Y:S01]  /*1fe0*/  IMAD.SHL.U32 R7, R236, 0x4, RZ ;  /* 0x00000004ec077824 */ /* 0x000fe200078e00ff */
[----:B------:R-:W-:-:S04]  /*1ff0*/  IADD3.X R21, R3, c[0x0][0x1bc], RZ, P2, !PT ;  /* 0x00006f0003157a10 */ /* 0x000fc800017fe4ff */
[----:B------:R-:W-:Y:S01]  /*2000*/  LOP3.LUT P4, RZ, R7, 0x10, RZ, 0xc0, !PT ;  /* 0x0000001007ff7812 */ /* 0x000fe2000788c0ff */
[----:B------:R-:W-:Y:S01]  /*2010*/  IMAD.SHL.U32 R7, R236, 0x2, RZ ;  /* 0x00000002ec077824 */ /* 0x000fe200078e00ff */
[----:B---3--:R-:W-:-:S04]  /*2020*/  IADD3 R8, P2, R20, c[0x0][0x1b8], RZ ;  /* 0x00006e0014087a10 */ /* 0x008fc80007f5e0ff */
[----:B------:R-:W-:Y:S01]  /*2030*/  IADD3.X R9, R21, c[0x0][0x1bc], RZ, P2, !PT ;  /* 0x00006f0015097a10 */ /* 0x000fe200017fe4ff */
[----:B------:R1:W-:Y:S01]  /*2040*/  LDGSTS.E.BYPASS.LTC128B.128 [R210+0x80], [R2.64], P0 ;  /* 0x0008000002d27fae */ /* 0x0003e20008101d4c */
[----:B------:R-:W-:Y:S02]  /*2050*/  LOP3.LUT P0, RZ, R7, 0x10, RZ, 0xc0, !PT ;  /* 0x0000001007ff7812 */ /* 0x000fe4000780c0ff */
[----:B------:R-:W-:Y:S01]  /*2060*/  LOP3.LUT R7, R236, 0x100, RZ, 0xc0, !PT ;  /* 0x00000100ec077812 */ /* 0x000fe200078ec0ff */
[----:B------:R2:W-:Y:S01]  /*2070*/  LDGSTS.E.BYPASS.LTC128B.128 [R209+0x80], [R20.64], P5 ;  /* 0x0008000014d17fae */ /* 0x0005e2000a901d4c */
[----:B----4-:R-:W-:Y:S02]  /*2080*/  IADD3 R18, P2, R8, c[0x0][0x1b8], RZ ;  /* 0x00006e0008127a10 */ /* 0x010fe40007f5e0ff */
[----:B------:R-:W-:Y:S01]  /*2090*/  SHF.R.U32.HI R7, RZ, 0x4, R7 ;  /* 0x00000004ff077819 */ /* 0x000fe20000011607 */
[----:B------:R3:W-:Y:S01]  /*20a0*/  LDGSTS.E.BYPASS.LTC128B.128 [R210+0xc80], [R8.64], P4 ;  /* 0x00c8000008d27fae */ /* 0x0007e2000a101d4c */
[----:B------:R-:W-:-:S02]  /*20b0*/  IADD3.X R19, R9, c[0x0][0x1bc], RZ, P2, !PT ;  /* 0x00006f0009137a10 */ /* 0x000fc400017fe4ff */
[----:B------:R-:W-:Y:S02]  /*20c0*/  ISETP.NE.U32.AND P5, PT, R7, RZ, PT ;  /* 0x000000ff0700720c */ /* 0x000fe40003fa5070 */
[----:B-----5:R-:W-:Y:S01]  /*20d0*/  IADD3 R16, P2, R18, c[0x0][0x1b8], RZ ;  /* 0x00006e0012107a10 */ /* 0x020fe20007f5e0ff */
[----:B------:R4:W-:Y:S03]  /*20e0*/  LDGSTS.E.BYPASS.LTC128B.128 [R209+0xc80], [R18.64], P0 ;  /* 0x00c8000012d17fae */ /* 0x0009e60008101d4c */
[----:B------:R-:W-:-:S07]  /*20f0*/  IADD3.X R17, R19, c[0x0][0x1bc], RZ, P2, !PT ;  /* 0x00006f0013117a10 */ /* 0x000fce00017fe4ff */
[----:B------:R5:W-:Y:S01]  /*2100*/  LDGSTS.E.BYPASS.LTC128B.128 [R210+0x1880], [R16.64], P5 ;  /* 0x0188000010d27fae */ /* 0x000be2000a901d4c */
[----:B------:R-:W-:Y:S02]  /*2110*/  IADD3 R138, P5, R12, c[0x0][0x200], RZ ;  /* 0x000080000c8a7a10 */ /* 0x000fe40007fbe0ff */
[----:B-1----:R-:W-:Y:S01]  /*2120*/  SHF.R.U32.HI R2, RZ, 0x5, R10 ;  /* 0x00000005ff027819 */ /* 0x002fe2000001160a */
[----:B------:R-:W-:Y:S01]  /*2130*/  CS2R R12, SRZ ;  /* 0x00000000000c7805 */ /* 0x000fe2000001ff00 */
[----:B------:R-:W-:Y:S02]  /*2140*/  LOP3.LUT R3, R236, 0x400, RZ, 0xc0, !PT ;  /* 0x00000400ec037812 */ /* 0x000fe400078ec0ff */
[----:B------:R-:W-:Y:S01]  /*2150*/  ISETP.NE.U32.AND P4, PT, R2, RZ, PT ;  /* 0x000000ff0200720c */ /* 0x000fe20003f85070 */
[----:B--2---:R-:W-:Y:S01]  /*2160*/  CS2R R20, SRZ ;  /* 0x0000000000147805 */ /* 0x004fe2000001ff00 */
[----:B------:R-:W-:Y:S02]  /*2170*/  LOP3.LUT R2, R236, 0x800, RZ, 0xc0, !PT ;  /* 0x00000800ec027812 */ /* 0x000fe400078ec0ff */
[----:B------:R-:W-:-:S02]  /*2180*/  IADD3 R10, P0, R16, c[0x0][0x1b8], RZ ;  /* 0x00006e00100a7a10 */ /* 0x000fc40007f1e0ff */
[----:B------:R-:W-:Y:S02]  /*2190*/  SHF.R.U32.HI R3, RZ, 0x6, R3 ;  /* 0x00000006ff037819 */ /* 0x000fe40000011603 */
[----:B------:R-:W-:Y:S02]  /*21a0*/  SHF.R.U32.HI R2, RZ, 0x7, R2 ;  /* 0x00000007ff027819 */ /* 0x000fe40000011602 */
[----:B------:R-:W-:Y:S01]  /*21b0*/  IADD3.X R11, R17, c[0x0][0x1bc], RZ, P0, !PT ;  /* 0x00006f00110b7a10 */ /* 0x000fe200007fe4ff */
[----:B----4-:R-:W-:Y:S01]  /*21c0*/  CS2R R18, SRZ ;  /* 0x0000000000127805 */ /* 0x010fe2000001ff00 */
[----:B---3--:R-:W-:Y:S02]  /*21d0*/  SHF.R.S32.HI R9, RZ, 0x2, R14 ;  /* 0x00000002ff097819 */ /* 0x008fe4000001140e */
[----:B------:R-:W-:Y:S01]  /*21e0*/  ISETP.NE.U32.AND P2, PT, R3, RZ, PT ;  /* 0x000000ff0300720c */ /* 0x000fe20003f45070 */
[----:B------:R-:W-:Y:S01]  /*21f0*/  IMAD.SHL.U32 R3, R0, 0x10, RZ ;  /* 0x0000001000037824 */ /* 0x000fe200078e00ff */
[----:B------:R-:W-:Y:S01]  /*2200*/  ISETP.NE.U32.AND P0, PT, R2, RZ, PT ;  /* 0x000000ff0200720c */ /* 0x000fe20003f05070 */
[----:B------:R1:W-:Y:S01]  /*2210*/  LDGSTS.E.BYPASS.LTC128B.128 [R209+0x1880], [R10.64], P4 ;  /* 0x018800000ad17fae */ /* 0x0003e2000a101d4c */
[----:B------:R-:W-:Y:S01]  /*2220*/  SHF.R.S32.HI R2, RZ, 0x1, R15 ;  /* 0x00000001ff027819 */ /* 0x000fe2000001140f */
[C---:B------:R-:W-:Y:S01]  /*2230*/  IMAD.SHL.U32 R7, R9.reuse, 0x8, RZ ;  /* 0x0000000809077824 */ /* 0x040fe200078e00ff */
[----:B------:R-:W-:Y:S01]  /*2240*/  IADD3 R8, P4, R10, c[0x0][0x1b8], RZ ;  /* 0x00006e000a087a10 */ /* 0x000fe20007f9e0ff */
[----:B------:R-:W-:Y:S01]  /*2250*/  IMAD R0, R9, 0x4, R206 ;  /* 0x0000000409007824 */ /* 0x000fe200078e02ce */
[----:B------:R-:W-:Y:S01]  /*2260*/  LOP3.LUT R3, R3, 0x1f0, RZ, 0xc0, !PT ;  /* 0x000001f003037812 */ /* 0x000fe200078ec0ff */
[--C-:B------:R-:W-:Y:S01]  /*2270*/  IMAD R207, R2, 0x600, R7.reuse ;  /* 0x0000060002cf7824 */ /* 0x100fe200078e0207 */
[----:B------:R-:W-:Y:S01]  /*2280*/  IADD3.X R9, R11, c[0x0][0x1bc], RZ, P4, !PT ;  /* 0x00006f000b097a10 */ /* 0x000fe200027fe4ff */
[----:B------:R-:W-:Y:S01]  /*2290*/  IMAD.SHL.U32 R0, R0, 0x80, RZ ;  /* 0x0000008000007824 */ /* 0x000fe200078e00ff */
[----:B------:R-:W-:Y:S01]  /*22a0*/  IADD3 R2, P4, R8, c[0x0][0x1b8], RZ ;  /* 0x00006e0008027a10 */ /* 0x000fe20007f9e0ff */
[----:B------:R-:W-:Y:S01]  /*22b0*/  IMAD R206, R206, 0x300, R7 ;  /* 0x00000300cece7824 */ /* 0x000fe200078e0207 */
[----:B------:R-:W-:Y:S01]  /*22c0*/  @!P3 LEA R7, R214, 0x800, 0x2 ;  /* 0x00000800d607b811 */ /* 0x000fe200078e10ff */
[----:B------:R-:W-:Y:S01]  /*22d0*/  IMAD R0, R0, 0x4, R3 ;  /* 0x0000000400007824 */ /* 0x000fe200078e0203 */
[----:B------:R-:W-:Y:S01]  /*22e0*/  IADD3.X R3, R9, c[0x0][0x1bc], RZ, P4, !PT ;  /* 0x00006f0009037a10 */ /* 0x000fe200027fe4ff */
[----:B------:R1:W-:Y:S01]  /*22f0*/  LDGSTS.E.BYPASS.LTC128B.128 [R210+0x2480], [R8.64], P2 ;  /* 0x0248000008d27fae */ /* 0x0003e20009101d4c */
[----:B------:R-:W-:Y:S01]  /*2300*/  IADD3.X R139, R6, c[0x0][0x204], RZ, P5, !PT ;  /* 0x00008100068b7a10 */ /* 0x000fe20002ffe4ff */
[----:B------:R-:W-:Y:S01]  /*2310*/  IMAD.IADD R4, R4, 0x1, R207 ;  /* 0x0000000104047824 */ /* 0x000fe200078e02cf */
[----:B------:R-:W-:Y:S01]  /*2320*/  LEA R207, R207, 0x6000, 0x4 ;  /* 0x00006000cfcf7811 */ /* 0x000fe200078e20ff */
[----:B------:R2:W-:Y:S01]  /*2330*/  LDGSTS.E.BYPASS.LTC128B.128 [R209+0x2480], [R2.64], P0 ;  /* 0x0248000002d17fae */ /* 0x0005e20008101d4c */
[----:B------:R-:W-:Y:S01]  /*2340*/  IMAD.IADD R5, R5, 0x1, R206 ;  /* 0x0000000105057824 */ /* 0x000fe200078e02ce */
[----:B------:R-:W-:Y:S01]  /*2350*/  IADD3 R232, P0, R138, c[0x0][0x1f0], RZ ;  /* 0x00007c008ae87a10 */ /* 0x000fe20007f1e0ff */
[----:B------:R-:W-:Y:S01]  /*2360*/  IMAD.SHL.U32 R206, R206, 0x10, RZ ;  /* 0x00000010cece7824 */ /* 0x000fe200078e00ff */
[----:B------:R3:W-:Y:S01]  /*2370*/  @!P3 LDGSTS.E.BYPASS.LTC128B.128 [R7], [R138.64], P6 ;  /* 0x000000008a07bfae */ /* 0x0007e2000b101d4c */
[----:B------:R-:W-:Y:S01]  /*2380*/  IMAD.IADD R144, R207, 0x1, R204 ;  /* 0x00000001cf907824 */ /* 0x000fe200078e02cc */
[----:B------:R-:W-:Y:S01]  /*2390*/  IADD3 R228, P3, R136, c[0x0][0x190], RZ ;  /* 0x0000640088e47a10 */ /* 0x000fe20007f7e0ff */
[----:B------:R-:W-:Y:S01]  /*23a0*/  IMAD.IADD R140, R206, 0x1, R205 ;  /* 0x00000001ce8c7824 */ /* 0x000fe200078e02cd */
[----:B------:R-:W0:Y:S01]  /*23b0*/  LDGDEPBAR ;  /* 0x00000000000079af */ /* 0x000e220000000000 */
[----:B------:R-:W-:Y:S01]  /*23c0*/  IMAD.SHL.U32 R4, R4, 0x10, RZ ;  /* 0x0000001004047824 */ /* 0x000fe200078e00ff */
[----:B------:R-:W-:Y:S01]  /*23d0*/  IADD3 R230, P2, R2, c[0x0][0x1c0], RZ ;  /* 0x0000700002e67a10 */ /* 0x000fe20007f5e0ff */
[----:B------:R-:W-:Y:S01]  /*23e0*/  IMAD.SHL.U32 R5, R5, 0x10, RZ ;  /* 0x0000001005057824 */ /* 0x000fe200078e00ff */
[----:B-----5:R-:W-:Y:S01]  /*23f0*/  CS2R R16, SRZ ;  /* 0x0000000000107805 */ /* 0x020fe2000001ff00 */
[----:B------:R-:W-:Y:S01]  /*2400*/  CS2R R14, SRZ ;  /* 0x00000000000e7805 */ /* 0x000fe2000001ff00 */
[----:B------:R-:W-:-:S02]  /*2410*/  IADD3.X R233, R139, c[0x0][0x1f4], RZ, P0, !PT ;  /* 0x00007d008be97a10 */ /* 0x000fc400007fe4ff */
[----:B------:R-:W-:Y:S02]  /*2420*/  IADD3.X R227, R137, c[0x0][0x194], RZ, P3, !PT ;  /* 0x0000650089e37a10 */ /* 0x000fe40001ffe4ff */
[----:B------:R-:W-:Y:S01]  /*2430*/  IADD3.X R231, R3, c[0x0][0x1c4], RZ, P2, !PT ;  /* 0x0000710003e77a10 */ /* 0x000fe200017fe4ff */
[----:B---3--:R-:W-:Y:S01]  /*2440*/  CS2R R6, SRZ ;  /* 0x0000000000067805 */ /* 0x008fe2000001ff00 */
[----:B------:R-:W-:-:S04]  /*2450*/  DEPBAR.LE SB0, 0x1 ;  /* 0x000080400000791a */ /* 0x000fc80000000000 */
[----:B------:R-:W-:Y:S06]  /*2460*/  BAR.SYNC.DEFER_BLOCKING 0x0 ;  /* 0x0000000000007b1d */ /* 0x000fec0000010000 */
[----:B------:R-:W3:Y:S04]  /*2470*/  LDSM.16.M88.4 R140, [R140] ;  /* 0x000000008c8c783b */ /* 0x000ee80000000200 */
[----:B------:R-:W4:Y:S04]  /*2480*/  LDSM.16.M88.4 R144, [R144] ;  /* 0x000000009090783b */ /* 0x000f280000000200 */
[----:B------:R-:W1:Y:S04]  /*2490*/  LDSM.16.M88.4 R176, [R5+0xc00] ;  /* 0x000c000005b0783b */ /* 0x000e680000000200 */
[----:B------:R-:W2:Y:S04]  /*24a0*/  LDSM.16.M88.4 R180, [R5+0x1800] ;  /* 0x0018000005b4783b */ /* 0x000ea80000000200 */
[----:B------:R-:W2:Y:S04]  /*24b0*/  LDSM.16.M88.4 R184, [R5+0x2400] ;  /* 0x0024000005b8783b */ /* 0x000ea80000000200 */
[----:B------:R-:W2:Y:S04]  /*24c0*/  LDSM.16.M88.4 R148, [R4+0x6c00] ;  /* 0x006c00000494783b */ /* 0x000ea80000000200 */
[----:B------:R-:W2:Y:S04]  /*24d0*/  LDSM.16.M88.4 R152, [R4+0x7800] ;  /* 0x007800000498783b */ /* 0x000ea80000000200 */
[----:B------:R-:W2:Y:S04]  /*24e0*/  LDSM.16.M88.4 R156, [R4+0x8400] ;  /* 0x00840000049c783b */ /* 0x000ea80000000200 */
[----:B------:R-:W2:Y:S04]  /*24f0*/  LDSM.16.M88.4 R160, [R4+0x9000] ;  /* 0x0090000004a0783b */ /* 0x000ea80000000200 */
[----:B------:R-:W2:Y:S04]  /*2500*/  LDSM.16.M88.4 R164, [R4+0x9c00] ;  /* 0x009c000004a4783b */ /* 0x000ea80000000200 */
[----:B------:R-:W2:Y:S04]  /*2510*/  LDSM.16.M88.4 R168, [R4+0xa800] ;  /* 0x00a8000004a8783b */ /* 0x000ea80000000200 */
[----:B------:R5:W2:Y:S04]  /*2520*/  LDSM.16.M88.4 R172, [R4+0xb400] ;  /* 0x00b4000004ac783b */ /* 0x000aa80000000200 */
[----:B-1----:R1:W1:Y:S01]  /*2530*/  LDSM.16.M88.4 R8, [R0+0x12000] ;  /* 0x012000000008783b */ /* 0x0022620000000200 */
[----:B-----5:R-:W-:Y:S01]  /*2540*/  CS2R R4, SRZ ;  /* 0x0000000000047805 */ /* 0x020fe2000001ff00 */
[----:B------:R-:W-:Y:S05]  /*2550*/  @!P1 BRA `(.L_x_0) ;  /* 0x00000eb000009947 */ /* 0x000fea0003800000 */
[----:B---34-:R-:W-:Y:S01]  /*2560*/  ISETP.NE.AND P0, PT, R238, RZ, PT ;  /* 0x000000ffee00720c */ /* 0x018fe20003f05270 */
[----:B------:R-:W-:Y:S01]  /*2570*/  IMAD.SHL.U32 R214, R214, 0x4, RZ ;  /* 0x00000004d6d67824 */ /* 0x000fe200078e00ff */
[----:B------:R-:W-:Y:S01]  /*2580*/  ISETP.NE.AND P6, PT, R238, RZ, P6 ;  /* 0x000000ffee00720c */ /* 0x000fe200037c5270 */
[----:B------:R-:W-:Y:S01]  /*2590*/  IMAD.MOV.U32 R234, RZ, RZ, RZ ;  /* 0x000000ffffea7224 */ /* 0x000fe200078e00ff */
[----:B------:R-:W-:Y:S01]  /*25a0*/  SEL R237, R237, RZ, P0 ;  /* 0x000000ffeded7207 */ /* 0x000fe20000000000 */
[----:B------:R-:W-:Y:S01]  /*25b0*/  IMAD.MOV.U32 R107, RZ, RZ, RZ ;  /* 0x000000ffff6b7224 */ /* 0x000fe200078e00ff */
[----:B------:R-:W-:Y:S01]  /*25c0*/  SEL R236, R236, RZ, P0 ;  /* 0x000000ffecec7207 */ /* 0x000fe20000000000 */
[----:B------:R-:W-:Y:S01]  /*25d0*/  UMOV UR10, 0x2 ;  /* 0x00000002000a7882 */ /* 0x000fe20000000000 */
[----:B------:R-:W-:Y:S01]  /*25e0*/  SEL R235, RZ, 0x1, !P6 ;  /* 0x00000001ffeb7807 */ /* 0x000fe20007000000 */
[----:B------:R-:W-:-:S02]  /*25f0*/  UMOV UR9, 0x100 ;  /* 0x0000010000097882 */ /* 0x000fc40000000000 */
[----:B------:R-:W-:Y:S02]  /*2600*/  UMOV UR8, 0x1000 ;  /* 0x0000100000087882 */ /* 0x000fe40000000000 */
[----:B------:R-:W-:Y:S02]  /*2610*/  UMOV UR7, 0x100 ;  /* 0x0000010000077882 */ /* 0x000fe40000000000 */
[----:B------:R-:W-:Y:S02]  /*2620*/  MOV R218, c[0x0][0x1bc] ;  /* 0x00006f0000da7a02 */ /* 0x000fe40000000f00 */
[----:B------:R-:W-:Y:S02]  /*2630*/  MOV R220, c[0x0][0x18c] ;  /* 0x0000630000dc7a02 */ /* 0x000fe40000000f00 */
[----:B--2---:R-:W-:Y:S01]  /*2640*/  LOP3.LUT R3, R205, 0x20, RZ, 0x3c, !PT ;  /* 0x00000020cd037812 */ /* 0x004fe200078e3cff */
[----:B------:R-:W-:Y:S01]  /*2650*/  IMAD R226, R218, 0x3, RZ ;  /* 0x00000003dae27824 */ /* 0x000fe200078e02ff */
[----:B------:R-:W-:Y:S01]  /*2660*/  LOP3.LUT R2, R204, 0x40, RZ, 0x3c, !PT ;  /* 0x00000040cc027812 */ /* 0x000fe200078e3cff */
[----:B------:R-:W-:Y:S01]  /*2670*/  IMAD R225, R220, 0x3, RZ ;  /* 0x00000003dce17824 */ /* 0x000fe200078e02ff */
[----:B------:R-:W-:Y:S01]  /*2680*/  MOV R221, c[0x0][0x188] ;  /* 0x0000620000dd7a02 */ /* 0x000fe20000000f00 */
[C---:B------:R-:W-:Y:S01]  /*2690*/  IMAD R224, R218.reuse, 0x5, RZ ;  /* 0x00000005dae07824 */ /* 0x040fe200078e02ff */
[----:B------:R-:W-:Y:S01]  /*26a0*/  MOV R219, c[0x0][0x1b8] ;  /* 0x00006e0000db7a02 */ /* 0x000fe20000000f00 */
[----:B------:R-:W-:-:S02]  /*26b0*/  IMAD R223, R218, 0x6, RZ ;  /* 0x00000006dadf7824 */ /* 0x000fc400078e02ff */
[----:B------:R-:W-:Y:S02]  /*26c0*/  IMAD R222, R218, 0x7, RZ ;  /* 0x00000007dade7824 */ /* 0x000fe400078e02ff */
.L_x_1:
[C---:B-1-3--:R-:W-:Y:S01]  /*26d0*/  IMMA.SP.168128.S4.S4.SAT R4, R140.reuse.ROW, R144.COL, R4, R8, 0x0 ;  /* 0x000008908c047237 */ /* 0x04afe200007c5d04 */
[----:B------:R-:W-:Y:S01]  /*26e0*/  LDSM.16.M88.4 R136, [R0+0x12400] ;  /* 0x012400000088783b */ /* 0x000fe20000000200 */
[----:B------:R-:W-:Y:S02]  /*26f0*/  UISETP.NE.AND UP0, UPT, UR10, 0x2, UPT ;  /* 0x000000020a00788c */ /* 0x000fe4000bf05270 */
[----:B------:R-:W-:Y:S02]  /*2700*/  UMOV UR4, UR7 ;  /* 0x0000000700047c82 */ /* 0x000fe40008000000 */
[----:B------:R-:W-:Y:S01]  /*2710*/  UMOV UR6, UR9 ;  /* 0x0000000900067c82 */ /* 0x000fe20008000000 */
[----:B------:R-:W-:Y:S01]  /*2720*/  IMAD.IADD R208, R3, 0x1, R206 ;  /* 0x0000000103d07824 */ /* 0x000fe200078e02ce */
[C---:B------:R-:W-:Y:S01]  /*2730*/  IMMA.SP.168128.S4.S4.SAT R12, R140.reuse.ROW, R148.COL, R12, R8, 0x0 ;  /* 0x000008948c0c7237 */ /* 0x040fe200007c5d0c */
[----:B------:R-:W-:Y:S03]  /*2740*/  UMOV UR5, UR8 ;  /* 0x0000000800057c82 */ /* 0x000fe60008000000 */
[----:B------:R-:W-:Y:S01]  /*2750*/  LDSM.16.M88.4 R188, [R208] ;  /* 0x00000000d0bc783b */ /* 0x000fe20000000200 */
[----:B------:R-:W-:Y:S01]  /*2760*/  IMAD.WIDE.U32 R246, R219, 0x3, R230 ;  /* 0x00000003dbf67825 */ /* 0x000fe200078e00e6 */
[----:B------:R-:W-:Y:S01]  /*2770*/  LOP3.LUT P0, RZ, R237, 0x1, RZ, 0xc0, !PT ;  /* 0x00000001edff7812 */ /* 0x000fe2000780c0ff */
[----:B------:R-:W-:Y:S01]  /*2780*/  @UP0 UIADD3 UR10, UR10, 0x1, URZ ;  /* 0x000000010a0a0890 */ /* 0x000fe2000fffe03f */
[C---:B------:R-:W-:Y:S03]  /*2790*/  IMMA.SP.168128.S4.S4.SAT R16, R140.reuse.ROW, R152.COL, R16, R8, 0x0 ;  /* 0x000008988c107237 */ /* 0x040fe600007c5d10 */
[----:B------:R-:W-:Y:S01]  /*27a0*/  LDSM.16.M88.4 R192, [R208+0xc00] ;  /* 0x000c0000d0c0783b */ /* 0x000fe20000000200 */
[----:B------:R-:W-:Y:S01]  /*27b0*/  IADD3 R244, P3, R228, c[0x0][0x188], RZ ;  /* 0x00006200e4f47a10 */ /* 0x000fe20007f7e0ff */
[----:B------:R-:W-:Y:S01]  /*27c0*/  IMAD.IADD R247, R247, 0x1, R226 ;  /* 0x00000001f7f77824 */ /* 0x000fe200078e02e2 */
[----:B------:R-:W-:Y:S01]  /*27d0*/  IADD3 R243, R210, UR9, RZ ;  /* 0x00000009d2f37c10 */ /* 0x000fe2000fffe0ff */
[----:B--2---:R-:W-:Y:S01]  /*27e0*/  IMAD.MOV.U32 R216, RZ, RZ, R207 ;  /* 0x000000ffffd87224 */ /* 0x004fe200078e00cf */
[C---:B------:R-:W-:Y:S01]  /*27f0*/  IMMA.SP.168128.S4.S4.SAT R20, R140.reuse.ROW, R156.COL, R20, R8, 0x0 ;  /* 0x0000089c8c147237 */ /* 0x040fe200007c5d14 */
[----:B------:R-:W-:Y:S01]  /*2800*/  @!UP0 UMOV UR10, URZ ;  /* 0x0000003f000a8c82 */ /* 0x000fe20008000000 */
[----:B------:R-:W-:Y:S02]  /*2810*/  LDSM.16.M88.4 R196, [R208+0x1800] ;  /* 0x00180000d0c4783b */ /* 0x000fe40000000200 */
[----:B------:R-:W-:Y:S01]  /*2820*/  IADD3.X R245, R227, c[0x0][0x18c], RZ, P3, !PT ;  /* 0x00006300e3f57a10 */ /* 0x000fe20001ffe4ff */
[----:B------:R-:W-:Y:S01]  /*2830*/  IMAD.MOV.U32 R215, RZ, RZ, R0 ;  /* 0x000000ffffd77224 */ /* 0x000fe200078e0000 */
[----:B------:R-:W-:Y:S01]  /*2840*/  LOP3.LUT P3, RZ, R236, 0x1, RZ, 0xc0, !PT ;  /* 0x00000001ecff7812 */ /* 0x000fe2000786c0ff */
[----:B------:R-:W-:Y:S01]  /*2850*/  IMAD.MOV.U32 R217, RZ, RZ, R206 ;  /* 0x000000ffffd97224 */ /* 0x000fe200078e00ce */
[C---:B------:R-:W-:Y:S01]  /*2860*/  IMMA.SP.168128.S4.S4.SAT R24, R140.reuse.ROW, R160.COL, R24, R8, 0x0 ;  /* 0x000008a08c187237 */ /* 0x040fe200007c5d18 */
[----:B------:R-:W-:Y:S03]  /*2870*/  LDSM.16.M88.4 R200, [R208+0x2400] ;  /* 0x00240000d0c8783b */ /* 0x000fe60000000200 */
[----:B------:R-:W-:Y:S02]  /*2880*/  LOP3.LUT R229, R235, 0x1, RZ, 0xc0, !PT ;  /* 0x00000001ebe57812 */ /* 0x000fe400078ec0ff */
[----:B------:R-:W-:Y:S02]  /*2890*/  LOP3.LUT R241, R237, 0x2, RZ, 0xc0, !PT ;  /* 0x00000002edf17812 */ /* 0x000fe400078ec0ff */
[C---:B------:R-:W-:Y:S04]  /*28a0*/  IMMA.SP.168128.S4.S4.SAT R28, R140.reuse.ROW, R164.COL, R28, R8, 0x0 ;  /* 0x000008a48c1c7237 */ /* 0x040fe800007c5d1c */
[----:B------:R-:W-:Y:S02]  /*28b0*/  ISETP.NE.U32.AND P6, PT, R229, 0x1, PT ;  /* 0x00000001e500780c */ /* 0x000fe40003fc5070 */
[----:B------:R-:W-:Y:S02]  /*28c0*/  SHF.R.U32.HI R241, RZ, 0x1, R241 ;  /* 0x00000001fff17819 */ /* 0x000fe400000116f1 */
[C---:B------:R-:W-:Y:S04]  /*28d0*/  IMMA.SP.168128.S4.S4.SAT R32, R140.reuse.ROW, R168.COL, R32, R8, 0x0 ;  /* 0x000008a88c207237 */ /* 0x040fe800007c5d20 */
[----:B------:R-:W-:Y:S02]  /*28e0*/  ISETP.NE.U32.AND P4, PT, R241, RZ, PT ;  /* 0x000000fff100720c */ /* 0x000fe40003f85070 */
[----:B------:R-:W-:Y:S02]  /*28f0*/  IADD3 R241, R212, UR7, RZ ;  /* 0x00000007d4f17c10 */ /* 0x000fe4000fffe0ff */
[----:B------:R-:W-:Y:S04]  /*2900*/  IMMA.SP.168128.S4.S4.SAT R36, R140.ROW, R172.COL, R36, R8, 0x0 ;  /* 0x000008ac8c247237 */ /* 0x000fe800007c5d24 */
[C---:B------:R-:W-:Y:S02]  /*2910*/  LOP3.LUT R229, R236.reuse, 0x8, RZ, 0xc0, !PT ;  /* 0x00000008ece57812 */ /* 0x040fe400078ec0ff */
[----:B------:R-:W-:Y:S01]  /*2920*/  LOP3.LUT R239, R236, 0x4, RZ, 0xc0, !PT ;  /* 0x00000004ecef7812 */ /* 0x000fe200078ec0ff */
[----:B------:R-:W-:Y:S01]  /*2930*/  IMAD.IADD R140, R2, 0x1, R207 ;  /* 0x00000001028c7824 */ /* 0x000fe200078e02cf */
[C---:B------:R-:W-:Y:S04]  /*2940*/  IMMA.SP.168128.S4.S4.SAT R40, R176.reuse.ROW, R172.COL, R40, R9, 0x0 ;  /* 0x000009acb0287237 */ /* 0x040fe800007c5d28 */
[----:B------:R-:W-:Y:S02]  /*2950*/  SHF.R.U32.HI R229, RZ, 0x3, R229 ;  /* 0x00000003ffe57819 */ /* 0x000fe400000116e5 */
[----:B------:R-:W-:Y:S02]  /*2960*/  SHF.R.U32.HI R239, RZ, 0x2, R239 ;  /* 0x00000002ffef7819 */ /* 0x000fe400000116ef */
[C---:B------:R-:W-:Y:S04]  /*2970*/  IMMA.SP.168128.S4.S4.SAT R44, R176.reuse.ROW, R168.COL, R44, R9, 0x0 ;  /* 0x000009a8b02c7237 */ /* 0x040fe800007c5d2c */
[----:B------:R-:W-:Y:S01]  /*2980*/  ISETP.NE.U32.AND P5, PT, R229, RZ, PT ;  /* 0x000000ffe500720c */ /* 0x000fe20003fa5070 */
[----:B------:R-:W-:Y:S01]  /*2990*/  IMAD.MOV.U32 R229, RZ, RZ, R227 ;  /* 0x000000ffffe57224 */ /* 0x000fe200078e00e3 */
[----:B------:R-:W-:Y:S02]  /*29a0*/  ISETP.NE.U32.AND P1, PT, R239, RZ, PT ;  /* 0x000000ffef00720c */ /* 0x000fe40003f25070 */
[C---:B------:R-:W-:Y:S04]  /*29b0*/  IMMA.SP.168128.S4.S4.SAT R48, R176.reuse.ROW, R164.COL, R48, R9, 0x0 ;  /* 0x000009a4b0307237 */ /* 0x040fe800007c5d30 */
[----:B------:R-:W-:Y:S01]  /*29c0*/  IADD3 R239, R211, UR7, RZ ;  /* 0x00000007d3ef7c10 */ /* 0x000fe2000fffe0ff */
[----:B------:R-:W-:Y:S01]  /*29d0*/  @UP0 UIADD3 UR7, UR7, 0x80, URZ ;  /* 0x0000008007070890 */ /* 0x000fe2000fffe03f */
[----:B------:R-:W-:Y:S01]  /*29e0*/  LOP3.LUT R240, R236, 0x2, RZ, 0xc0, !PT ;  /* 0x00000002ecf07812 */ /* 0x000fe200078ec0ff */
[----:B------:R-:W-:Y:S01]  /*29f0*/  @!UP0 UIADD3 UR7, UR4, -0x100, URZ ;  /* 0xffffff0004078890 */ /* 0x000fe2000fffe03f */
[C---:B------:R-:W-:Y:S04]  /*2a00*/  IMMA.SP.168128.S4.S4.SAT R52, R176.reuse.ROW, R160.COL, R52, R9, 0x0 ;  /* 0x000009a0b0347237 */ /* 0x040fe800007c5d34 */
[----:B------:R-:W-:Y:S02]  /*2a10*/  SHF.R.U32.HI R240, RZ, 0x1, R240 ;  /* 0x00000001fff07819 */ /* 0x000fe400000116f0 */
[----:B------:R-:W-:Y:S02]  /*2a20*/  LOP3.LUT R242, R237, 0x4, RZ, 0xc0, !PT ;  /* 0x00000004edf27812 */ /* 0x000fe400078ec0ff */
[C---:B------:R-:W-:Y:S04]  /*2a30*/  IMMA.SP.168128.S4.S4.SAT R56, R176.reuse.ROW, R156.COL, R56, R9, 0x0 ;  /* 0x0000099cb0387237 */ /* 0x040fe800007c5d38 */
[----:B------:R-:W-:Y:S02]  /*2a40*/  ISETP.NE.U32.AND P2, PT, R240, RZ, PT ;  /* 0x000000fff000720c */ /* 0x000fe40003f45070 */
[----:B------:R-:W-:Y:S02]  /*2a50*/  SHF.R.U32.HI R242, RZ, 0x2, R242 ;  /* 0x00000002fff27819 */ /* 0x000fe400000116f2 */
[C---:B------:R-:W-:Y:S04]  /*2a60*/  IMMA.SP.168128.S4.S4.SAT R60, R176.reuse.ROW, R152.COL, R60, R9, 0x0 ;  /* 0x00000998b03c7237 */ /* 0x040fe800007c5d3c */
[----:B------:R-:W-:Y:S04]  /*2a70*/  LOP3.LUT R240, R236, 0x200, RZ, 0xc0, !PT ;  /* 0x00000200ecf07812 */ /* 0x000fe800078ec0ff */
[C---:B------:R-:W-:Y:S04]  /*2a80*/  IMMA.SP.168128.S4.S4.SAT R64, R176.reuse.ROW, R148.COL, R64, R9, 0x0 ;  /* 0x00000994b0407237 */ /* 0x040fe800007c5d40 */
[----:B------:R-:W-:Y:S04]  /*2a90*/  SHF.R.U32.HI R240, RZ, 0x9, R240 ;  /* 0x00000009fff07819 */ /* 0x000fe800000116f0 */
[----:B------:R-:W-:Y:S08]  /*2aa0*/  IMMA.SP.168128.S4.S4.SAT R68, R176.ROW, R144.COL, R68, R9, 0x0 ;  /* 0x00000990b0447237 */ /* 0x000ff000007c5d44 */
[C---:B------:R-:W-:Y:S08]  /*2ab0*/  IMMA.SP.168128.S4.S4.SAT R72, R180.reuse.ROW, R144.COL, R72, R10, 0x0 ;  /* 0x00000a90b4487237 */ /* 0x040ff000007c5d48 */
[C---:B------:R-:W-:Y:S08]  /*2ac0*/  IMMA.SP.168128.S4.S4.SAT R76, R180.reuse.ROW, R148.COL, R76, R10, 0x0 ;  /* 0x00000a94b44c7237 */ /* 0x040ff000007c5d4c */
[C---:B------:R-:W-:Y:S08]  /*2ad0*/  IMMA.SP.168128.S4.S4.SAT R80, R180.reuse.ROW, R152.COL, R80, R10, 0x0 ;  /* 0x00000a98b4507237 */ /* 0x040ff000007c5d50 */
[C---:B------:R-:W-:Y:S08]  /*2ae0*/  IMMA.SP.168128.S4.S4.SAT R84, R180.reuse.ROW, R156.COL, R84, R10, 0x0 ;  /* 0x00000a9cb4547237 */ /* 0x040ff000007c5d54 */
[C---:B------:R-:W-:Y:S08]  /*2af0*/  IMMA.SP.168128.S4.S4.SAT R88, R180.reuse.ROW, R160.COL, R88, R10, 0x0 ;  /* 0x00000aa0b4587237 */ /* 0x040ff000007c5d58 */
[C---:B------:R-:W-:Y:S08]  /*2b00*/  IMMA.SP.168128.S4.S4.SAT R92, R180.reuse.ROW, R164.COL, R92, R10, 0x0 ;  /* 0x00000aa4b45c7237 */ /* 0x040ff000007c5d5c */
[C---:B------:R-:W-:Y:S08]  /*2b10*/  IMMA.SP.168128.S4.S4.SAT R96, R180.reuse.ROW, R168.COL, R96, R10, 0x0 ;  /* 0x00000aa8b4607237 */ /* 0x040ff000007c5d60 */
[----:B------:R-:W-:Y:S08]  /*2b20*/  IMMA.SP.168128.S4.S4.SAT R100, R180.ROW, R172.COL, R100, R10, 0x0 ;  /* 0x00000aacb4647237 */ /* 0x000ff000007c5d64 */
[C---:B------:R-:W-:Y:S01]  /*2b30*/  IMMA.SP.168128.S4.S4.SAT R104, R184.reuse.ROW, R172.COL, R104, R11, 0x0 ;  /* 0x00000bacb8687237 */ /* 0x040fe200007c5d68 */
[----:B------:R-:W-:Y:S07]  /*2b40*/  LDSM.16.M88.4 R172, [R140+0x5400] ;  /* 0x005400008cac783b */ /* 0x000fee0000000200 */
        /* <DEDUP_REMOVED lines=12> */
[----:B------:R-:W-:Y:S01]  /*2c10*/  IMMA.SP.168128.S4.S4.SAT R132, R184.ROW, R144.COL, R132, R11, 0x0 ;  /* 0x00000b90b8847237 */ /* 0x000fe200007c5d84 */
[----:B------:R-:W1:Y:S06]  /*2c20*/  LDSM.16.M88.4 R144, [R140] ;  /* 0x000000008c90783b */ /* 0x000e6c0000000200 */
[----:B------:R-:W-:Y:S01]  /*2c30*/  IMAD.WIDE.U32 R186, R219, 0x7, R230 ;  /* 0x00000007dbba7825 */ /* 0x000fe200078e00e6 */
[----:B------:R-:W-:Y:S01]  /*2c40*/  @!PT LDS RZ, [RZ] ;  /* 0x00000000fffff984 */ /* 0x000fe20000000800 */
[----:B------:R-:W-:Y:S01]  /*2c50*/  @!PT LDS RZ, [RZ] ;  /* 0x00000000fffff984 */ /* 0x000fe20000000800 */
[----:B------:R-:W-:Y:S01]  /*2c60*/  @!PT LDS RZ, [RZ] ;  /* 0x00000000fffff984 */ /* 0x000fe20000000800 */
[----:B------:R2:W-:Y:S01]  /*2c70*/  @P0 LDGSTS.E.BYPASS.LTC128B.128 [R241], [R228.64] ;  /* 0x00000000e4f10fae */ /* 0x0005e2000b901d4c */
[----:B------:R-:W-:Y:S03]  /*2c80*/  IADD3 R250, P0, R230, c[0x0][0x1b8], RZ ;  /* 0x00006e00e6fa7a10 */ /* 0x000fe60007f1e0ff */
[----:B------:R-:W-:Y:S01]  /*2c90*/  IMAD.IADD R187, R187, 0x1, R222 ;  /* 0x00000001bbbb7824 */ /* 0x000fe200078e02de */
[----:B------:R-:W-:Y:S02]  /*2ca0*/  IADD3.X R251, R231, c[0x0][0x1bc], RZ, P0, !PT ;  /* 0x00006f00e7fb7a10 */ /* 0x000fe400007fe4ff */
[----:B------:R3:W-:Y:S01]  /*2cb0*/  @P4 LDGSTS.E.BYPASS.LTC128B.128 [R239], [R244.64] ;  /* 0x00000000f4ef4fae */ /* 0x0007e2000b901d4c */
[----:B------:R-:W-:Y:S02]  /*2cc0*/  ISETP.NE.U32.AND P4, PT, R240, RZ, PT ;  /* 0x000000fff000720c */ /* 0x000fe40003f85070 */
[----:B------:R-:W-:Y:S01]  /*2cd0*/  IADD3 R240, R209, UR9, RZ ;  /* 0x00000009d1f07c10 */ /* 0x000fe2000fffe0ff */
[----:B------:R-:W-:Y:S01]  /*2ce0*/  @UP0 UIADD3 UR9, UR9, 0x80, URZ ;  /* 0x0000008009090890 */ /* 0x000fe2000fffe03f */
[----:B------:R-:W-:Y:S01]  /*2cf0*/  ISETP.NE.U32.AND P0, PT, R242, RZ, PT ;  /* 0x000000fff200720c */ /* 0x000fe20003f05070 */
[----:B------:R-:W-:Y:S01]  /*2d00*/  @!UP0 UIADD3 UR9, UR6, -0x100, URZ ;  /* 0xffffff0006098890 */ /* 0x000fe2000fffe03f */
[----:B------:R4:W-:Y:S01]  /*2d10*/  @P3 LDGSTS.E.BYPASS.LTC128B.128 [R243], [R230.64] ;  /* 0x00000000e6f33fae */ /* 0x0009e2000b901d4c */
[----:B------:R-:W-:Y:S04]  /*2d20*/  LOP3.LUT R242, R236, 0x400, RZ, 0xc0, !PT ;  /* 0x00000400ecf27812 */ /* 0x000fe800078ec0ff */
[----:B------:R-:W-:Y:S02]  /*2d30*/  SHF.R.U32.HI R242, RZ, 0xa, R242 ;  /* 0x0000000afff27819 */ /* 0x000fe400000116f2 */
[----:B------:R5:W-:Y:S01]  /*2d40*/  @P2 LDGSTS.E.BYPASS.LTC128B.128 [R240], [R250.64] ;  /* 0x00000000faf02fae */ /* 0x000be2000b901d4c */
[C---:B------:R-:W-:Y:S02]  /*2d50*/  LEA R248, P2, R219.reuse, R230, 0x1 ;  /* 0x000000e6dbf87211 */ /* 0x040fe400078408ff */
[----:B------:R-:W-:Y:S02]  /*2d60*/  ISETP.NE.U32.AND P3, PT, R242, RZ, PT ;  /* 0x000000fff200720c */ /* 0x000fe40003f65070 */
[----:B------:R-:W-:Y:S02]  /*2d70*/  LEA.HI.X R249, R219, R231, R218, 0x1, P2 ;  /* 0x000000e7dbf97211 */ /* 0x000fe400010f0cda */
[----:B------:R-:W-:Y:S02]  /*2d80*/  ISETP.LT.AND P2, PT, R213, 0x4, !P6 ;  /* 0x00000004d500780c */ /* 0x000fe40007741270 */
[----:B------:R-:W-:Y:S01]  /*2d90*/  LOP3.LUT R242, R236, 0x100, RZ, 0xc0, !PT ;  /* 0x00000100ecf27812 */ /* 0x000fe200078ec0ff */
[----:B--2---:R2:W-:Y:S01]  /*2da0*/  @P1 LDGSTS.E.BYPASS.LTC128B.128 [R243+0xc00], [R248.64] ;  /* 0x00c00000f8f31fae */ /* 0x0045e2000b901d4c */
[----:B------:R-:W-:-:S01]  /*2db0*/  ISETP.NE.AND P1, PT, R234, 0x2, PT ;  /* 0x00000002ea00780c */ /* 0x000fc20003f25270 */
[C---:B-1----:R-:W-:Y:S05]  /*2dc0*/  IMMA.SP.168128.S4.S4.SAT R4, R188.reuse.ROW, R144.COL, R4, R136, 0x0 ;  /* 0x00008890bc047237 */ /* 0x042fea00007c5d04 */
[----:B---3--:R3:W-:Y:S02]  /*2dd0*/  @P5 LDGSTS.E.BYPASS.LTC128B.128 [R240+0xc00], [R246.64] ;  /* 0x00c00000f6f05fae */ /* 0x0087e4000b901d4c */
[----:B------:R-:W-:Y:S01]  /*2de0*/  IADD3 R245, R214, UR8, RZ ;  /* 0x00000008d6f57c10 */ /* 0x000fe2000fffe0ff */
[C---:B------:R-:W-:Y:S01]  /*2df0*/  IMMA.SP.168128.S4.S4.SAT R12, R188.reuse.ROW, R148.COL, R12, R136, 0x0 ;  /* 0x00008894bc0c7237 */ /* 0x040fe200007c5d0c */
[----:B------:R-:W-:Y:S02]  /*2e00*/  @UP0 UIADD3 UR8, UR8, 0x800, URZ ;  /* 0x0000080008080890 */ /* 0x000fe4000fffe03f */
[----:B------:R-:W-:Y:S01]  /*2e10*/  @!UP0 UIADD3 UR8, UR5, -0x1000, URZ ;  /* 0xfffff00005088890 */ /* 0x000fe2000fffe03f */
[----:B----4-:R4:W-:Y:S01]  /*2e20*/  @P2 LDGSTS.E.BYPASS.LTC128B.128 [R245], [R232.64] ;  /* 0x00000000e8f52fae */ /* 0x0109e2000b901d4c */
[----:B------:R-:W-:Y:S02]  /*2e30*/  @P1 IADD3 R0, R0, 0x800, RZ ;  /* 0x0000080000001810 */ /* 0x000fe40007ffe0ff */
[----:B-----5:R-:W-:Y:S01]  /*2e40*/  LEA R250, P2, R221, R228, 0x1 ;  /* 0x000000e4ddfa7211 */ /* 0x020fe200078408ff */
[C---:B------:R-:W-:Y:S04]  /*2e50*/  IMMA.SP.168128.S4.S4.SAT R16, R188.reuse.ROW, R152.COL, R16, R136, 0x0 ;  /* 0x00008898bc107237 */ /* 0x040fe800007c5d10 */
[----:B------:R-:W-:Y:S02]  /*2e60*/  @!P1 IADD3 R0, R215, -0x1000, RZ ;  /* 0xfffff000d7009810 */ /* 0x000fe40007ffe0ff */
[----:B------:R-:W-:Y:S02]  /*2e70*/  LEA.HI.X R251, R221, R227, R220, 0x1, P2 ;  /* 0x000000e3ddfb7211 */ /* 0x000fe400010f0cdc */
[C---:B------:R-:W-:Y:S03]  /*2e80*/  IMMA.SP.168128.S4.S4.SAT R20, R188.reuse.ROW, R156.COL, R20, R136, 0x0 ;  /* 0x0000889cbc147237 */ /* 0x040fe600007c5d14 */
[----:B--2---:R2:W-:Y:S01]  /*2e90*/  @P0 LDGSTS.E.BYPASS.LTC128B.128 [R241+0xc00], [R250.64] ;  /* 0x00c00000faf10fae */ /* 0x0045e2000b901d4c */
[----:B------:R-:W-:Y:S01]  /*2ea0*/  IMAD.WIDE.U32 R248, R219, 0x5, R230 ;  /* 0x00000005dbf87825 */ /* 0x000fe200078e00e6 */
[----:B------:R-:W-:Y:S02]  /*2eb0*/  @P1 IADD3 R206, R206, 0x80, RZ ;  /* 0x00000080cece1810 */ /* 0x000fe40007ffe0ff */
[----:B------:R-:W-:Y:S01]  /*2ec0*/  SHF.R.U32.HI R242, RZ, 0x8, R242 ;  /* 0x00000008fff27819 */ /* 0x000fe200000116f2 */
[C---:B------:R-:W-:Y:S04]  /*2ed0*/  IMMA.SP.168128.S4.S4.SAT R24, R188.reuse.ROW, R160.COL, R24, R136, 0x0 ;  /* 0x000088a0bc187237 */ /* 0x040fe800007c5d18 */
[----:B------:R-:W-:Y:S01]  /*2ee0*/  ISETP.NE.U32.AND P5, PT, R242, RZ, PT ;  /* 0x000000fff200720c */ /* 0x000fe20003fa5070 */
[----:B------:R-:W-:Y:S01]  /*2ef0*/  IMAD.IADD R249, R249, 0x1, R224 ;  /* 0x00000001f9f97824 */ /* 0x000fe200078e02e0 */
[----:B------:R-:W-:Y:S01]  /*2f00*/  @!P1 IADD3 R206, R217, -0x100, RZ ;  /* 0xffffff00d9ce9810 */ /* 0x000fe20007ffe0ff */
[----:B---3--:R-:W-:Y:S01]  /*2f10*/  IMAD.WIDE.U32 R246, R219, 0x6, R230 ;  /* 0x00000006dbf67825 */ /* 0x008fe200078e00e6 */
[C---:B------:R-:W-:Y:S04]  /*2f20*/  IMMA.SP.168128.S4.S4.SAT R28, R188.reuse.ROW, R164.COL, R28, R136, 0x0 ;  /* 0x000088a4bc1c7237 */ /* 0x040fe800007c5d1c */
[----:B------:R-:W-:Y:S01]  /*2f30*/  IMAD.IADD R247, R247, 0x1, R223 ;  /* 0x00000001f7f77824 */ /* 0x000fe200078e02df */
[----:B------:R-:W-:Y:S02]  /*2f40*/  @P1 IADD3 R207, R207, 0x80, RZ ;  /* 0x00000080cfcf1810 */ /* 0x000fe40007ffe0ff */
[----:B------:R-:W-:Y:S01]  /*2f50*/  @!P1 IADD3 R207, R216, -0x100, RZ ;  /* 0xffffff00d8cf9810 */ /* 0x000fe20007ffe0ff */
[C---:B------:R-:W-:Y:S04]  /*2f60*/  IMMA.SP.168128.S4.S4.SAT R32, R188.reuse.ROW, R168.COL, R32, R136, 0x0 ;  /* 0x000088a8bc207237 */ /* 0x040fe800007c5d20 */
[----:B------:R-:W-:Y:S01]  /*2f70*/  IMAD.IADD R216, R206, 0x1, R205 ;  /* 0x00000001ced87824 */ /* 0x000fe200078e02cd */
[----:B------:R-:W-:Y:S02]  /*2f80*/  LOP3.LUT R244, R237, 0x8, RZ, 0xc0, !PT ;  /* 0x00000008edf47812 */ /* 0x000fe400078ec0ff */
[C---:B--2---:R-:W-:Y:S01]  /*2f90*/  LEA R250, P0, R219.reuse, R230, 0x2 ;  /* 0x000000e6dbfa7211 */ /* 0x044fe200078010ff */
[----:B------:R-:W-:Y:S04]  /*2fa0*/  IMMA.SP.168128.S4.S4.SAT R36, R188.ROW, R172.COL, R36, R136, 0x0 ;  /* 0x000088acbc247237 */ /* 0x000fe800007c5d24 */
[----:B------:R-:W-:Y:S02]  /*2fb0*/  LEA.HI.X R251, R219, R231, R218, 0x2, P0 ;  /* 0x000000e7dbfb7211 */ /* 0x000fe400000f14da */
[----:B------:R-:W-:Y:S02]  /*2fc0*/  SHF.R.U32.HI R244, RZ, 0x3, R244 ;  /* 0x00000003fff47819 */ /* 0x000fe400000116f4 */
[C---:B------:R-:W-:Y:S04]  /*2fd0*/  IMMA.SP.168128.S4.S4.SAT R40, R192.reuse.ROW, R172.COL, R40, R137, 0x0 ;  /* 0x000089acc0287237 */ /* 0x040fe800007c5d28 */
[----:B------:R-:W-:Y:S01]  /*2fe0*/  ISETP.NE.U32.AND P6, PT, R244, RZ, PT ;  /* 0x000000fff400720c */ /* 0x000fe20003fc5070 */
[----:B----4-:R-:W-:Y:S01]  /*2ff0*/  IMAD.WIDE.U32 R244, R221, 0x3, R228 ;  /* 0x00000003ddf47825 */ /* 0x010fe200078e00e4 */
[----:B------:R-:W-:Y:S02]  /*3000*/  LOP3.LUT R242, R236, 0x800, RZ, 0xc0, !PT ;  /* 0x00000800ecf27812 */ /* 0x000fe400078ec0ff */
[C---:B------:R-:W-:Y:S04]  /*3010*/  IMMA.SP.168128.S4.S4.SAT R44, R192.reuse.ROW, R168.COL, R44, R137, 0x0 ;  /* 0x000089a8c02c7237 */ /* 0x040fe800007c5d2c */
[----:B------:R-:W-:Y:S01]  /*3020*/  IMAD.IADD R245, R245, 0x1, R225 ;  /* 0x00000001f5f57824 */ /* 0x000fe200078e02e1 */
[----:B------:R-:W-:Y:S02]  /*3030*/  SHF.R.U32.HI R242, RZ, 0xb, R242 ;  /* 0x0000000bfff27819 */ /* 0x000fe400000116f2 */
[----:B------:R-:W-:Y:S01]  /*3040*/  IADD3 R228, P0, R244, c[0x0][0x190], RZ ;  /* 0x00006400f4e47a10 */ /* 0x000fe20007f1e0ff */
[C---:B------:R-:W-:Y:S01]  /*3050*/  IMMA.SP.168128.S4.S4.SAT R48, R192.reuse.ROW, R164.COL, R48, R137, 0x0 ;  /* 0x000089a4c0307237 */ /* 0x040fe200007c5d30 */
[----:B------:R1:W-:Y:S03]  /*3060*/  @P6 LDGSTS.E.BYPASS.LTC128B.128 [R239+0xc00], [R244.64] ;  /* 0x00c00000f4ef6fae */ /* 0x0003e6000b901d4c */
[----:B------:R-:W-:Y:S02]  /*3070*/  ISETP.NE.U32.AND P2, PT, R242, RZ, PT ;  /* 0x000000fff200720c */ /* 0x000fe40003f45070 */
[----:B------:R-:W-:Y:S02]  /*3080*/  IADD3.X R227, R245, c[0x0][0x194], RZ, P0, !PT ;  /* 0x00006500f5e37a10 */ /* 0x000fe400007fe4ff */
[C---:B------:R-:W-:Y:S01]  /*3090*/  IMMA.SP.168128.S4.S4.SAT R52, R192.reuse.ROW, R160.COL, R52, R137, 0x0 ;  /* 0x000089a0c0347237 */ /* 0x040fe200007c5d34 */
[----:B------:R1:W-:Y:S03]  /*30a0*/  @P5 LDGSTS.E.BYPASS.LTC128B.128 [R243+0x1800], [R250.64] ;  /* 0x01800000faf35fae */ /* 0x0003e6000b901d4c */
[C---:B------:R-:W-:Y:S02]  /*30b0*/  ISETP.GT.AND P0, PT, R238.reuse, -0x1, PT ;  /* 0xffffffffee00780c */ /* 0x040fe40003f04270 */
[----:B------:R-:W-:Y:S02]  /*30c0*/  IADD3 R215, R238, -0x1, RZ ;  /* 0xffffffffeed77810 */ /* 0x000fe40007ffe0ff */
[C---:B------:R-:W-:Y:S01]  /*30d0*/  IMMA.SP.168128.S4.S4.SAT R56, R192.reuse.ROW, R156.COL, R56, R137, 0x0 ;  /* 0x0000899cc0387237 */ /* 0x040fe200007c5d38 */
[----:B------:R1:W-:Y:S03]  /*30e0*/  @P4 LDGSTS.E.BYPASS.LTC128B.128 [R240+0x1800], [R248.64] ;  /* 0x01800000f8f04fae */ /* 0x0003e6000b901d4c */
[----:B------:R-:W-:Y:S01]  /*30f0*/  @P1 IADD3 R234, R234, 0x1, RZ ;  /* 0x00000001eaea1810 */ /* 0x000fe20007ffe0ff */
[----:B------:R-:W-:Y:S01]  /*3100*/  @!P1 IMAD.MOV.U32 R234, RZ, RZ, RZ ;  /* 0x000000ffffea9224 */ /* 0x000fe200078e00ff */
[----:B------:R-:W-:Y:S01]  /*3110*/  IADD3 R232, P1, R232, c[0x0][0x1f0], RZ ;  /* 0x00007c00e8e87a10 */ /* 0x000fe20007f3e0ff */
[----:B------:R-:W-:Y:S01]  /*3120*/  IMAD.MOV.U32 R238, RZ, RZ, R215 ;  /* 0x000000ffffee7224 */ /* 0x000fe200078e00d7 */
[C---:B------:R-:W-:Y:S01]  /*3130*/  IMMA.SP.168128.S4.S4.SAT R60, R192.reuse.ROW, R152.COL, R60, R137, 0x0 ;  /* 0x00008998c03c7237 */ /* 0x040fe200007c5d3c */
[----:B------:R1:W-:Y:S03]  /*3140*/  @P3 LDGSTS.E.BYPASS.LTC128B.128 [R243+0x2400], [R246.64] ;  /* 0x02400000f6f33fae */ /* 0x0003e6000b901d4c */
[----:B------:R-:W-:Y:S02]  /*3150*/  IADD3 R230, P3, R186, c[0x0][0x1c0], RZ ;  /* 0x00007000bae67a10 */ /* 0x000fe40007f7e0ff */
[----:B------:R-:W-:Y:S02]  /*3160*/  IADD3.X R233, R233, c[0x0][0x1f4], RZ, P1, !PT ;  /* 0x00007d00e9e97a10 */ /* 0x000fe40000ffe4ff */
[C---:B------:R-:W-:Y:S01]  /*3170*/  IMMA.SP.168128.S4.S4.SAT R64, R192.reuse.ROW, R148.COL, R64, R137, 0x0 ;  /* 0x00008994c0407237 */ /* 0x040fe200007c5d40 */
[----:B------:R2:W-:Y:S03]  /*3180*/  @P2 LDGSTS.E.BYPASS.LTC128B.128 [R240+0x2400], [R186.64] ;  /* 0x02400000baf02fae */ /* 0x0005e6000b901d4c */
[----:B------:R-:W-:Y:S02]  /*3190*/  IADD3.X R231, R187, c[0x0][0x1c4], RZ, P3, !PT ;  /* 0x00007100bbe77a10 */ /* 0x000fe40001ffe4ff */
[----:B------:R-:W-:Y:S02]  /*31a0*/  ISETP.NE.AND P2, PT, R215, RZ, PT ;  /* 0x000000ffd700720c */ /* 0x000fe40003f45270 */
[----:B------:R-:W-:Y:S01]  /*31b0*/  IMMA.SP.168128.S4.S4.SAT R68, R192.ROW, R144.COL, R68, R137, 0x0 ;  /* 0x00008990c0447237 */ /* 0x000fe200007c5d44 */
[----:B------:R-:W0:Y:S03]  /*31c0*/  LDGDEPBAR ;  /* 0x00000000000079af */ /* 0x000e260000000000 */
[----:B------:R-:W-:Y:S02]  /*31d0*/  SEL R237, R237, RZ, P2 ;  /* 0x000000ffeded7207 */ /* 0x000fe40001000000 */
[----:B------:R-:W-:Y:S02]  /*31e0*/  SEL R236, R236, RZ, P2 ;  /* 0x000000ffecec7207 */ /* 0x000fe40001000000 */
[C---:B------:R-:W-:Y:S05]  /*31f0*/  IMMA.SP.168128.S4.S4.SAT R72, R196.reuse.ROW, R144.COL, R72, R138, 0x0 ;  /* 0x00008a90c4487237 */ /* 0x040fea00007c5d48 */
[----:B------:R-:W-:Y:S03]  /*3200*/  SEL R235, R235, RZ, P2 ;  /* 0x000000ffebeb7207 */ /* 0x000fe60001000000 */
[C---:B------:R-:W-:Y:S08]  /*3210*/  IMMA.SP.168128.S4.S4.SAT R76, R196.reuse.ROW, R148.COL, R76, R138, 0x0 ;  /* 0x00008a94c44c7237 */ /* 0x040ff000007c5d4c */
[C---:B------:R-:W-:Y:S01]  /*3220*/  IMMA.SP.168128.S4.S4.SAT R80, R196.reuse.ROW, R152.COL, R80, R138, 0x0 ;  /* 0x00008a98c4507237 */ /* 0x040fe200007c5d50 */
[----:B------:R-:W-:Y:S04]  /*3230*/  DEPBAR.LE SB0, 0x1 ;  /* 0x000080400000791a */ /* 0x000fe80000000000 */
[----:B------:R-:W-:Y:S03]  /*3240*/  BAR.SYNC.DEFER_BLOCKING 0x0 ;  /* 0x0000000000007b1d */ /* 0x000fe60000010000 */
[C---:B------:R-:W-:Y:S08]  /*3250*/  IMMA.SP.168128.S4.S4.SAT R84, R196.reuse.ROW, R156.COL, R84, R138, 0x0 ;  /* 0x00008a9cc4547237 */ /* 0x040ff000007c5d54 */
[C---:B------:R-:W-:Y:S08]  /*3260*/  IMMA.SP.168128.S4.S4.SAT R88, R196.reuse.ROW, R160.COL, R88, R138, 0x0 ;  /* 0x00008aa0c4587237 */ /* 0x040ff000007c5d58 */
[C---:B------:R-:W-:Y:S01]  /*3270*/  IMMA.SP.168128.S4.S4.SAT R92, R196.reuse.ROW, R164.COL, R92, R138, 0x0 ;  /* 0x00008aa4c45c7237 */ /* 0x040fe200007c5d5c */
[----:B------:R-:W3:Y:S07]  /*3280*/  LDSM.16.M88.4 R140, [R216] ;  /* 0x00000000d88c783b */ /* 0x000eee0000000200 */
[C---:B------:R-:W-:Y:S01]  /*3290*/  IMMA.SP.168128.S4.S4.SAT R96, R196.reuse.ROW, R168.COL, R96, R138, 0x0 ;  /* 0x00008aa8c4607237 */ /* 0x040fe200007c5d60 */
[----:B------:R-:W3:Y:S07]  /*32a0*/  LDSM.16.M88.4 R176, [R216+0xc00] ;  /* 0x000c0000d8b0783b */ /* 0x000eee0000000200 */
[----:B------:R-:W-:Y:S01]  /*32b0*/  IMMA.SP.168128.S4.S4.SAT R100, R196.ROW, R172.COL, R100, R138, 0x0 ;  /* 0x00008aacc4647237 */ /* 0x000fe200007c5d64 */
[----:B------:R-:W3:Y:S07]  /*32c0*/  LDSM.16.M88.4 R180, [R216+0x1800] ;  /* 0x00180000d8b4783b */ /* 0x000eee0000000200 */
[C---:B------:R-:W-:Y:S01]  /*32d0*/  IMMA.SP.168128.S4.S4.SAT R104, R200.reuse.ROW, R172.COL, R104, R139, 0x0 ;  /* 0x00008bacc8687237 */ /* 0x040fe200007c5d68 */
[----:B-12---:R1:W3:Y:S07]  /*32e0*/  LDSM.16.M88.4 R184, [R216+0x2400] ;  /* 0x00240000d8b8783b */ /* 0x0062ee0000000200 */
[C---:B------:R-:W-:Y:S01]  /*32f0*/  IMMA.SP.168128.S4.S4.SAT R108, R200.reuse.ROW, R168.COL, R108, R139, 0x0 ;  /* 0x00008ba8c86c7237 */ /* 0x040fe200007c5d6c */
[----:B------:R2:W3:Y:S07]  /*3300*/  LDSM.16.M88.4 R8, [R0+0x12000] ;  /* 0x012000000008783b */ /* 0x0004ee0000000200 */
[C---:B------:R-:W-:Y:S08]  /*3310*/  IMMA.SP.168128.S4.S4.SAT R112, R200.reuse.ROW, R164.COL, R112, R139, 0x0 ;  /* 0x00008ba4c8707237 */ /* 0x040ff000007c5d70 */
[C---:B------:R-:W-:Y:S04]  /*3320*/  IMMA.SP.168128.S4.S4.SAT R116, R200.reuse.ROW, R160.COL, R116, R139, 0x0 ;  /* 0x00008ba0c8747237 */ /* 0x040fe800007c5d74 */
[----:B-1----:R-:W-:Y:S04]  /*3330*/  IMAD.IADD R216, R207, 0x1, R204 ;  /* 0x00000001cfd87824 */ /* 0x002fe800078e02cc */
[C---:B------:R-:W-:Y:S01]  /*3340*/  IMMA.SP.168128.S4.S4.SAT R120, R200.reuse.ROW, R156.COL, R120, R139, 0x0 ;  /* 0x00008b9cc8787237 */ /* 0x040fe200007c5d78 */
[----:B------:R2:W3:Y:S07]  /*3350*/  LDSM.16.M88.4 R156, [R216+0x2400] ;  /* 0x00240000d89c783b */ /* 0x0004ee0000000200 */
[----:B------:R2:W3:Y:S01]  /*3360*/  LDSM.16.M88.4 R160, [R216+0x3000] ;  /* 0x00300000d8a0783b */ /* 0x0004e20000000200 */
[C---:B------:R-:W-:Y:S06]  /*3370*/  IMMA.SP.168128.S4.S4.SAT R124, R200.reuse.ROW, R152.COL, R124, R139, 0x0 ;  /* 0x00008b98c87c7237 */ /* 0x040fec00007c5d7c */
[----:B------:R2:W3:Y:S02]  /*3380*/  LDSM.16.M88.4 R152, [R216+0x1800] ;  /* 0x00180000d898783b */ /* 0x0004e40000000200 */
[C---:B------:R-:W-:Y:S05]  /*3390*/  IMMA.SP.168128.S4.S4.SAT R128, R200.reuse.ROW, R148.COL, R128, R139, 0x0 ;  /* 0x00008b94c8807237 */ /* 0x040fea00007c5d80 */
[----:B------:R2:W3:Y:S03]  /*33a0*/  LDSM.16.M88.4 R148, [R216+0xc00] ;  /* 0x000c0000d894783b */ /* 0x0004e60000000200 */
[----:B------:R-:W-:Y:S04]  /*33b0*/  IMMA.SP.168128.S4.S4.SAT R132, R200.ROW, R144.COL, R132, R139, 0x0 ;  /* 0x00008b90c8847237 */ /* 0x000fe800007c5d84 */
[----:B------:R2:W3:Y:S07]  /*33c0*/  LDSM.16.M88.4 R144, [R216] ;  /* 0x00000000d890783b */ /* 0x0004ee0000000200 */
[----:B------:R2:W3:Y:S07]  /*33d0*/  LDSM.16.M88.4 R164, [R216+0x3c00] ;  /* 0x003c0000d8a4783b */ /* 0x0004ee0000000200 */
[----:B------:R2:W3:Y:S07]  /*33e0*/  LDSM.16.M88.4 R168, [R216+0x4800] ;  /* 0x00480000d8a8783b */ /* 0x0004ee0000000200 */
[----:B------:R2:W3:Y:S01]  /*33f0*/  LDSM.16.M88.4 R172, [R216+0x5400] ;  /* 0x00540000d8ac783b */ /* 0x0004e20000000200 */
[----:B------:R-:W-:-:S05]  /*3400*/  @P0 BRA `(.L_x_1) ;  /* 0xfffff2c000000947 */ /* 0x000fca000383ffff */
.L_x_0:
[----:B---34-:R-:W0:Y:S01]  /*3410*/  LDGDEPBAR ;  /* 0x00000000000079af */ /* 0x018e220000000000 */
[----:B------:R-:W-:-:S03]  /*3420*/  ISETP.NE.U32.AND P0, PT, RZ, c[0x0][0x2d0], PT ;  /* 0x0000b400ff007a0c */ /* 0x000fc60003f05070 */
[----:B------:R-:W0:Y:S01]  /*3430*/  LDGDEPBAR ;  /* 0x00000000000079af */ /* 0x000e220000000000 */
[----:B------:R-:W-:Y:S01]  /*3440*/  ISETP.NE.AND.EX P0, PT, RZ, c[0x0][0x2d4], PT, P0 ;  /* 0x0000b500ff007a0c */ /* 0x000fe20003f05300 */
[----:B------:R-:W-:-:S04]  /*3450*/  DEPBAR.LE SB0, 0x0 ;  /* 0x000080000000791a */ /* 0x000fc80000000000 */
[----:B------:R-:W-:Y:S08]  /*3460*/  BAR.SYNC.DEFER_BLOCKING 0x0 ;  /* 0x0000000000007b1d */ /* 0x000ff00000010000 */
[----:B------:R-:W-:Y:S05]  /*3470*/  @!P0 BRA `(.L_x_2) ;  /* 0x0000008000008947 */ /* 0x000fea0003800000 */
[----:B--2---:R-:W-:Y:S02]  /*3480*/  IMAD.MOV.U32 R2, RZ, RZ, c[0x0][0x2d0] ;  /* 0x0000b400ff027624 */ /* 0x004fe400078e00ff */
[----:B------:R-:W-:-:S06]  /*3490*/  IMAD.MOV.U32 R3, RZ, RZ, c[0x0][0x2d4] ;  /* 0x0000b500ff037624 */ /* 0x000fcc00078e00ff */
[----:B------:R-:W2:Y:S02]  /*34a0*/  LDG.E.64 R2, [R2.64] ;  /* 0x0000000c02027981 */ /* 0x000ea4000c1e1b00 */
[----:B--2---:R-:W-:-:S04]  /*34b0*/  ISETP.NE.U32.AND P0, PT, R2, RZ, PT ;  /* 0x000000ff0200720c */ /* 0x004fc80003f05070 */
[----:B------:R-:W-:-:S13]  /*34c0*/  ISETP.NE.AND.EX P0, PT, R3, RZ, PT, P0 ;  /* 0x000000ff0300720c */ /* 0x000fda0003f05300 */
[----:B------:R-:W-:Y:S05]  /*34d0*/  @!P0 BRA `(.L_x_2) ;  /* 0x0000002000008947 */ /* 0x000fea0003800000 */
[----:B-1----:R1:W5:Y:S01]  /*34e0*/  LD.E R0, [R2.64] ;  /* 0x0000000c02007980 */ /* 0x002362000c101900 */
[----:B------:R-:W-:Y:S05]  /*34f0*/  BRA `(.L_x_3) ;  /* 0x0000008000007947 */ /* 0x000fea0003800000 */
.L_x_2:
[----:B------:R-:W-:-:S04]  /*3500*/  ISETP.NE.U32.AND P0, PT, RZ, c[0x0][0x2c0], PT ;  /* 0x0000b000ff007a0c */ /* 0x000fc80003f05070 */
[----:B------:R-:W-:-:S13]  /*3510*/  ISETP.NE.AND.EX P0, PT, RZ, c[0x0][0x2c4], PT, P0 ;  /* 0x0000b100ff007a0c */ /* 0x000fda0003f05300 */
[----:B------:R-:W-:Y:S05]  /*3520*/  @!P0 BRA `(.L_x_4) ;  /* 0x0000004000008947 */ /* 0x000fea0003800000 */
[----:B--2---:R-:W-:Y:S02]  /*3530*/  MOV R2, c[0x0][0x2c0] ;  /* 0x0000b00000027a02 */ /* 0x004fe40000000f00 */
[----:B------:R-:W-:-:S05]  /*3540*/  MOV R3, c[0x0][0x2c4] ;  /* 0x0000b10000037a02 */ /* 0x000fca0000000f00 */
[----:B-1----:R1:W5:Y:S01]  /*3550*/  LDG.E R0, [R2.64] ;  /* 0x0000000c02007981 */ /* 0x002362000c1e1900 */
[----:B------:R-:W-:Y:S05]  /*3560*/  BRA `(.L_x_3) ;  /* 0x0000001000007947 */ /* 0x000fea0003800000 */
.L_x_4:
[----:B-12---:R-:W-:Y:S02]  /*3570*/  MOV R0, c[0x0][0x2b8] ;  /* 0x0000ae0000007a02 */ /* 0x006fe40000000f00 */
.L_x_3:
[----:B------:R-:W-:-:S04]  /*3580*/  ISETP.NE.U32.AND P0, PT, RZ, c[0x0][0x2d8], PT ;  /* 0x0000b600ff007a0c */ /* 0x000fc80003f05070 */
[----:B------:R-:W-:-:S13]  /*3590*/  ISETP.NE.AND.EX P0, PT, RZ, c[0x0][0x2dc], PT, P0 ;  /* 0x0000b700ff007a0c */ /* 0x000fda0003f05300 */
[----:B------:R-:W-:Y:S05]  /*35a0*/  @!P0 BRA `(.L_x_5) ;  /* 0x0000008000008947 */ /* 0x000fea0003800000 */
[----:B-1----:R-:W-:Y:S02]  /*35b0*/  IMAD.MOV.U32 R2, RZ, RZ, c[0x0][0x2d8] ;  /* 0x0000b600ff027624 */ /* 0x002fe400078e00ff */
[----:B------:R-:W-:-:S06]  /*35c0*/  IMAD.MOV.U32 R3, RZ, RZ, c[0x0][0x2dc] ;  /* 0x0000b700ff037624 */ /* 0x000fcc00078e00ff */
[----:B------:R-:W2:Y:S02]  /*35d0*/  LDG.E.64 R2, [R2.64] ;  /* 0x0000000c02027981 */ /* 0x000ea4000c1e1b00 */
[----:B--2---:R-:W-:-:S04]  /*35e0*/  ISETP.NE.U32.AND P0, PT, R2, RZ, PT ;  /* 0x000000ff0200720c */ /* 0x004fc80003f05070 */
[----:B------:R-:W-:-:S13]  /*35f0*/  ISETP.NE.AND.EX P0, PT, R3, RZ, PT, P0 ;  /* 0x000000ff0300720c */ /* 0x000fda0003f05300 */
[----:B------:R-:W-:Y:S05]  /*3600*/  @!P0 BRA `(.L_x_5) ;  /* 0x0000002000008947 */ /* 0x000fea0003800000 */
[----:B------:R1:W5:Y:S01]  /*3610*/  LD.E R165, [R2.64] ;  /* 0x0000000c02a57980 */ /* 0x000362000c101900 */
[----:B------:R-:W-:Y:S05]  /*3620*/  BRA `(.L_x_6) ;  /* 0x0000008000007947 */ /* 0x000fea0003800000 */
.L_x_5:
[----:B------:R-:W-:-:S04]  /*3630*/  ISETP.NE.U32.AND P0, PT, RZ, c[0x0][0x2c8], PT ;  /* 0x0000b200ff007a0c */ /* 0x000fc80003f05070 */
[----:B------:R-:W-:-:S13]  /*3640*/  ISETP.NE.AND.EX P0, PT, RZ, c[0x0][0x2cc], PT, P0 ;  /* 0x0000b300ff007a0c */ /* 0x000fda0003f05300 */
[----:B------:R-:W-:Y:S05]  /*3650*/  @!P0 BRA `(.L_x_7) ;  /* 0x0000004000008947 */ /* 0x000fea0003800000 */
[----:B-1----:R-:W-:Y:S02]  /*3660*/  MOV R2, c[0x0][0x2c8] ;  /* 0x0000b20000027a02 */ /* 0x002fe40000000f00 */
[----:B------:R-:W-:-:S05]  /*3670*/  MOV R3, c[0x0][0x2cc] ;  /* 0x0000b30000037a02 */ /* 0x000fca0000000f00 */
[----:B------:R1:W5:Y:S01]  /*3680*/  LDG.E R165, [R2.64] ;  /* 0x0000000c02a57981 */ /* 0x000362000c1e1900 */
[----:B------:R-:W-:Y:S05]  /*3690*/  BRA `(.L_x_6) ;  /* 0x0000001000007947 */ /* 0x000fea0003800000 */
.L_x_7:
[----:B------:R-:W-:Y:S02]  /*36a0*/  MOV R165, c[0x0][0x2bc] ;  /* 0x0000af0000a57a02 */ /* 0x000fe40000000f00 */
.L_x_6:
[----:B------:R-:W2:Y:S01]  /*36b0*/  S2R R9, SR_TID.X ;  /* 0x0000000000097919 */ /* 0x000ea20000002100 */
[----:B------:R-:W-:Y:S01]  /*36c0*/  SHF.R.S32.HI R10, RZ, 0x1f, R213 ;  /* 0x0000001fff0a7819 */ /* 0x000fe200000114d5 */
[----:B------:R-:W3:Y:S01]  /*36d0*/  S2UR UR6, SR_CTAID.Y ;  /* 0x00000000000679c3 */ /* 0x000ee20000002600 */
[----:B------:R-:W-:Y:S01]  /*36e0*/  ULDC UR4, c[0x0][0x178] ;  /* 0x00005e0000047ab9 */ /* 0x000fe20000000800 */
[----:B------:R-:W4:Y:S01]  /*36f0*/  S2R R8, SR_CTAID.X ;  /* 0x0000000000087919 */ /* 0x000f220000002500 */
[----:B------:R-:W-:Y:S01]  /*3700*/  LEA.HI R10, R10, R213, RZ, 0x2 ;  /* 0x000000d50a0a7211 */ /* 0x000fe200078f10ff */
[----:B------:R-:W-:Y:S01]  /*3710*/  UMOV UR5, 0xffffffff ;  /* 0xffffffff00057882 */ /* 0x000fe20000000000 */
[----:B------:R-:W-:Y:S01]  /*3720*/  ISETP.NE.U32.AND P4, PT, RZ, c[0x0][0x258], PT ;  /* 0x00009600ff007a0c */ /* 0x000fe20003f85070 */
[----:B------:R-:W-:Y:S01]  /*3730*/  USHF.L.U32 UR5, UR5, UR4, URZ ;  /* 0x0000000405057299 */ /* 0x000fe2000800063f */
[----:B------:R-:W-:-:S02]  /*3740*/  LOP3.LUT R142, R10, 0xfffffffc, RZ, 0xc0, !PT ;  /* 0xfffffffc0a8e7812 */ /* 0x000fc400078ec0ff */
[----:B------:R-:W-:Y:S02]  /*3750*/  SHF.R.S32.HI R10, RZ, 0x2, R10 ;  /* 0x00000002ff0a7819 */ /* 0x000fe4000001140a */
[----:B------:R-:W-:Y:S01]  /*3760*/  ISETP.NE.U32.AND P6, PT, RZ, c[0x0][0x2a8], PT ;  /* 0x0000aa00ff007a0c */ /* 0x000fe20003fc5070 */
[----:B------:R-:W-:Y:S01]  /*3770*/  IMAD.IADD R142, R213, 0x1, -R142 ;  /* 0x00000001d58e7824 */ /* 0x000fe200078e0a8e */
[----:B------:R-:W-:Y:S02]  /*3780*/  ISETP.NE.AND.EX P4, PT, RZ, c[0x0][0x25c], PT, P4 ;  /* 0x00009700ff007a0c */ /* 0x000fe40003f85340 */
[----:B------:R-:W-:Y:S02]  /*3790*/  ISETP.NE.AND.EX P6, PT, RZ, c[0x0][0x2ac], PT, P6 ;  /* 0x0000ab00ff007a0c */ /* 0x000fe40003fc5360 */
[----:B-1----:R-:W-:Y:S02]  /*37a0*/  LEA.HI R2, R142, R142, RZ, 0x1 ;  /* 0x0000008e8e027211 */ /* 0x002fe400078f08ff */
[----:B-----5:R-:W-:-:S02]  /*37b0*/  ISETP.NE.AND P2, PT, R165, RZ, PT ;  /* 0x000000ffa500720c */ /* 0x020fc40003f45270 */
[----:B------:R-:W-:Y:S02]  /*37c0*/  LOP3.LUT R137, R2, 0xfffffffe, RZ, 0xc0, !PT ;  /* 0xfffffffe02897812 */ /* 0x000fe400078ec0ff */
[----:B--2---:R-:W-:Y:S01]  /*37d0*/  SHF.R.S32.HI R140, RZ, 0x1f, R9 ;  /* 0x0000001fff8c7819 */ /* 0x004fe20000011409 */
[----:B---3--:R-:W-:Y:S01]  /*37e0*/  USHF.L.U32 UR6, UR6, UR4, URZ ;  /* 0x0000000406067299 */ /* 0x008fe2000800063f */
[C---:B------:R-:W-:Y:S02]  /*37f0*/  LOP3.LUT R144, R9.reuse, 0x1f, RZ, 0xc0, !PT ;  /* 0x0000001f09907812 */ /* 0x040fe400078ec0ff */
[----:B------:R-:W-:Y:S02]  /*3800*/  LEA.HI R138, R140, R9, RZ, 0x5 ;  /* 0x000000098c8a7211 */ /* 0x000fe400078f28ff */
[----:B------:R-:W-:Y:S02]  /*3810*/  LOP3.LUT R11, R9, 0x3, RZ, 0xc0, !PT ;  /* 0x00000003090b7812 */ /* 0x000fe400078ec0ff */
[----:B------:R-:W-:-:S02]  /*3820*/  LOP3.LUT R136, R138, 0xffffffe0, RZ, 0xc0, !PT ;  /* 0xffffffe08a887812 */ /* 0x000fc400078ec0ff */
[----:B------:R-:W-:Y:S02]  /*3830*/  SHF.R.S32.HI R138, RZ, 0x5, R138 ;  /* 0x00000005ff8a7819 */ /* 0x000fe4000001148a */
[----:B------:R-:W-:Y:S01]  /*3840*/  LEA.HI R3, R140, R9, RZ, 0x7 ;  /* 0x000000098c037211 */ /* 0x000fe200078f38ff */
[----:B------:R-:W-:Y:S01]  /*3850*/  IMAD.IADD R136, R9, 0x1, -R136 ;  /* 0x0000000109887824 */ /* 0x000fe200078e0a88 */
[----:B------:R-:W-:Y:S01]  /*3860*/  SHF.R.U32.HI R144, RZ, 0x2, R144 ;  /* 0x00000002ff907819 */ /* 0x000fe20000011690 */
[----:B------:R-:W-:Y:S01]  /*3870*/  IMAD.IADD R9, R142, 0x1, -R137 ;  /* 0x000000018e097824 */ /* 0x000fe200078e0a89 */
[----:B------:R-:W-:Y:S02]  /*3880*/  SHF.R.S32.HI R137, RZ, 0x1f, R138 ;  /* 0x0000001fff897819 */ /* 0x000fe4000001148a */
[----:B------:R-:W-:Y:S01]  /*3890*/  SHF.R.S32.HI R139, RZ, 0x1f, R136 ;  /* 0x0000001fff8b7819 */ /* 0x000fe20000011488 */
[----:B------:R-:W-:Y:S01]  /*38a0*/  IMAD R9, R10, 0x2, R9 ;  /* 0x000000020a097824 */ /* 0x000fe200078e0209 */
[----:B------:R-:W-:Y:S01]  /*38b0*/  LEA.HI R141, R137, R138, RZ, 0x2 ;  /* 0x0000008a898d7211 */ /* 0x000fe200078f10ff */
[----:B------:R-:W-:Y:S01]  /*38c0*/  IMAD R11, R144, 0x44, R11 ;  /* 0x00000044900b7824 */ /* 0x000fe200078e020b */
[----:B------:R-:W-:Y:S01]  /*38d0*/  LEA.HI R137, R139, R136, RZ, 0x4 ;  /* 0x000000888b897211 */ /* 0x000fe200078f20ff */
[----:B------:R-:W-:Y:S01]  /*38e0*/  IMAD.SHL.U32 R142, R9, 0x8, RZ ;  /* 0x00000008098e7824 */ /* 0x000fe200078e00ff */
[----:B------:R-:W-:-:S02]  /*38f0*/  LOP3.LUT R141, R141, 0xfffffffc, RZ, 0xc0, !PT ;  /* 0xfffffffc8d8d7812 */ /* 0x000fc400078ec0ff */
[----:B------:R-:W-:Y:S02]  /*3900*/  LOP3.LUT R10, R3, 0xffffff80, RZ, 0xc0, !PT ;  /* 0xffffff80030a7812 */ /* 0x000fe400078ec0ff */
[C---:B------:R-:W-:Y:S01]  /*3910*/  LOP3.LUT R139, R137.reuse, 0xfffffff0, RZ, 0xc0, !PT ;  /* 0xfffffff0898b7812 */ /* 0x040fe200078ec0ff */
[----:B------:R-:W-:Y:S01]  /*3920*/  IMAD.IADD R138, R138, 0x1, -R141 ;  /* 0x000000018a8a7824 */ /* 0x000fe200078e0a8d */
[----:B------:R-:W-:Y:S02]  /*3930*/  LEA.HI.SX32 R137, R137, R10, 0x1c ;  /* 0x0000000a89897211 */ /* 0x000fe400078fe2ff */
[----:B------:R-:W-:Y:S01]  /*3940*/  SHF.R.S32.HI R140, RZ, 0x7, R3 ;  /* 0x00000007ff8c7819 */ /* 0x000fe20000011403 */
[----:B------:R-:W-:Y:S01]  /*3950*/  IMAD.IADD R10, R136, 0x1, -R139 ;  /* 0x00000001880a7824 */ /* 0x000fe200078e0a8b */
[----:B------:R-:W-:Y:S02]  /*3960*/  SHF.R.S32.HI R139, RZ, 0x1, R2 ;  /* 0x00000001ff8b7819 */ /* 0x000fe40000011402 */
[----:B------:R-:W-:Y:S01]  /*3970*/  LEA.HI R136, R138, R138, RZ, 0x1 ;  /* 0x0000008a8a887211 */ /* 0x000fe200078f08ff */
[----:B------:R-:W-:Y:S01]  /*3980*/  IMAD R140, R140, -0x70, R137 ;  /* 0xffffff908c8c7824 */ /* 0x000fe200078e0289 */
[----:B----4-:R-:W-:Y:S01]  /*3990*/  LOP3.LUT R2, R8, UR5, RZ, 0x30, !PT ;  /* 0x0000000508027c12 */ /* 0x010fe2000f8e30ff */
[----:B------:R-:W-:Y:S01]  /*39a0*/  IMAD.SHL.U32 R3, R139, 0x20, RZ ;  /* 0x000000208b037824 */ /* 0x000fe200078e00ff */
[----:B------:R-:W-:-:S02]  /*39b0*/  LOP3.LUT R139, R136, 0x3ffffffe, RZ, 0xc0, !PT ;  /* 0x3ffffffe888b7812 */ /* 0x000fc400078ec0ff */
[----:B------:R-:W-:Y:S02]  /*39c0*/  SHF.R.S32.HI R136, RZ, 0x1, R136 ;  /* 0x00000001ff887819 */ /* 0x000fe40000011488 */
[----:B------:R-:W-:Y:S01]  /*39d0*/  IADD3 R9, R2, UR6, RZ ;  /* 0x0000000602097c10 */ /* 0x000fe2000fffe0ff */
[----:B------:R-:W-:Y:S02]  /*39e0*/  IMAD.IADD R139, R138, 0x1, -R139 ;  /* 0x000000018a8b7824 */ /* 0x000fe400078e0a8b */
[C---:B------:R-:W-:Y:S02]  /*39f0*/  IMAD R138, R136.reuse, 0x40, R137 ;  /* 0x00000040888a7824 */ /* 0x040fe400078e0289 */
[----:B------:R-:W-:Y:S02]  /*3a00*/  IMAD R140, R136, 0x8, R140 ;  /* 0x00000008888c7824 */ /* 0x000fe400078e028c */
[----:B------:R-:W-:Y:S02]  /*3a10*/  IMAD R9, R9, 0x20, R10 ;  /* 0x0000002009097824 */ /* 0x000fe400078e020a */
[----:B------:R-:W-:-:S02]  /*3a20*/  IMAD R2, R142, 0x44, R3 ;  /* 0x000000448e027824 */ /* 0x000fc400078e0203 */
[C---:B------:R-:W-:Y:S02]  /*3a30*/  IMAD R138, R139.reuse, 0x4, R138 ;  /* 0x000000048b8a7824 */ /* 0x040fe400078e028a */
[----:B------:R-:W-:Y:S01]  /*3a40*/  IMAD R3, R139, 0x4, R140 ;  /* 0x000000048b037824 */ /* 0x000fe200078e028c */
[----:B------:R-:W-:Y:S01]  /*3a50*/  SHF.R.S32.HI R139, RZ, c[0x0][0x178], R8 ;  /* 0x00005e00ff8b7a19 */ /* 0x000fe20000011408 */
[----:B------:R-:W-:Y:S02]  /*3a60*/  IMAD.SHL.U32 R9, R9, 0x4, RZ ;  /* 0x0000000409097824 */ /* 0x000fe400078e00ff */
[----:B------:R-:W-:Y:S02]  /*3a70*/  IMAD R3, R3, 0x220, RZ ;  /* 0x0000022003037824 */ /* 0x000fe400078e02ff */
[C---:B------:R-:W-:Y:S01]  /*3a80*/  IMAD.WIDE R136, R9.reuse, 0x4, RZ ;  /* 0x0000000409887825 */ /* 0x040fe200078e02ff */
[C---:B------:R-:W-:Y:S02]  /*3a90*/  ISETP.LT.AND P3, PT, R9.reuse, c[0x0][0x164], P4 ;  /* 0x0000590009007a0c */ /* 0x040fe40002761270 */
[----:B------:R-:W-:Y:S01]  /*3aa0*/  ISETP.LT.AND P5, PT, R9, c[0x0][0x164], P6 ;  /* 0x0000590009007a0c */ /* 0x000fe200037a1270 */
[----:B------:R-:W-:Y:S01]  /*3ab0*/  IMAD R164, R139, 0x80, R138 ;  /* 0x000000808ba47824 */ /* 0x000fe200078e028a */
[----:B------:R-:W-:Y:S01]  /*3ac0*/  LOP3.LUT R139, R137, 0x3fffffff, RZ, 0xc0, !PT ;  /* 0x3fffffff898b7812 */ /* 0x000fe200078ec0ff */
[----:B------:R-:W-:Y:S01]  /*3ad0*/  IMAD.IADD R2, R11, 0x1, R2 ;  /* 0x000000010b027824 */ /* 0x000fe200078e0202 */
[----:B------:R-:W-:Y:S01]  /*3ae0*/  IADD3 R9, R9, 0x40, RZ ;  /* 0x0000004009097810 */ /* 0x000fe20007ffe0ff */
[----:B------:R-:W-:Y:S01]  /*3af0*/  IMAD.U32 R3, R10, 0x10, R3 ;  /* 0x000000100a037824 */ /* 0x000fe200078e0003 */
[----:B------:R-:W-:-:S02]  /*3b00*/  LOP3.LUT R138, R136, 0xfffffff0, RZ, 0xc0, !PT ;  /* 0xfffffff0888a7812 */ /* 0x000fc400078ec0ff */
[----:B------:R-:W-:Y:S02]  /*3b10*/  SHF.R.S32.HI R137, RZ, 0x1f, R164 ;  /* 0x0000001fff897819 */ /* 0x000fe400000114a4 */
[C---:B------:R-:W-:Y:S01]  /*3b20*/  ISETP.LT.AND P4, PT, R9.reuse, c[0x0][0x164], P4 ;  /* 0x0000590009007a0c */ /* 0x040fe20002781270 */
[----:B------:R-:W-:Y:S01]  /*3b30*/  IMAD.WIDE.U32 R140, R164, c[0x0][0x218], R138 ;  /* 0x00008600a48c7a25 */ /* 0x000fe200078e008a */
[----:B------:R-:W-:-:S03]  /*3b40*/  ISETP.LT.AND P6, PT, R9, c[0x0][0x164], P6 ;  /* 0x0000590009007a0c */ /* 0x000fc600037c1270 */
[----:B------:R-:W-:Y:S01]  /*3b50*/  IMAD R9, R137, c[0x0][0x218], RZ ;  /* 0x0000860089097a24 */ /* 0x000fe200078e02ff */
[----:B------:R-:W-:Y:S01]  /*3b60*/  IADD3 R170, P1, R140, c[0x0][0x258], RZ ;  /* 0x000096008caa7a10 */ /* 0x000fe20007f3e0ff */
[----:B------:R-:W-:-:S04]  /*3b70*/  IMAD.WIDE.U32 R138, R164, c[0x0][0x268], R138 ;  /* 0x00009a00a48a7a25 */ /* 0x000fc800078e008a */
[----:B------:R-:W-:Y:S01]  /*3b80*/  IMAD R137, R137, c[0x0][0x268], RZ ;  /* 0x00009a0089897a24 */ /* 0x000fe200078e02ff */
[----:B------:R-:W-:Y:S01]  /*3b90*/  IADD3 R166, P0, R138, c[0x0][0x2a8], RZ ;  /* 0x0000aa008aa67a10 */ /* 0x000fe20007f1e0ff */
[C---:B------:R-:W-:Y:S02]  /*3ba0*/  IMAD R9, R164.reuse, c[0x0][0x21c], R9 ;  /* 0x00008700a4097a24 */ /* 0x040fe400078e0209 */
[----:B------:R-:W-:-:S03]  /*3bb0*/  IMAD R8, R164, c[0x0][0x26c], R137 ;  /* 0x00009b00a4087a24 */ /* 0x000fc600078e0289 */
[----:B------:R-:W-:Y:S02]  /*3bc0*/  IADD3.X R171, R141, c[0x0][0x25c], R9, P1, !PT ;  /* 0x000097008dab7a10 */ /* 0x000fe40000ffe409 */
[----:B------:R-:W-:Y:S01]  /*3bd0*/  IADD3.X R167, R139, c[0x0][0x2ac], R8, P0, !PT ;  /* 0x0000ab008ba77a10 */ /* 0x000fe200007fe408 */
[----:B------:R-:W-:Y:S05]  /*3be0*/  @!P2 BRA `(.L_x_8) ;  /* 0x000028b00000a947 */ /* 0x000fea0003800000 */
[C---:B------:R-:W-:Y:S01]  /*3bf0*/  ISETP.LT.AND P0, PT, R164.reuse, c[0x0][0x160], P4 ;  /* 0x00005800a4007a0c */ /* 0x040fe20002701270 */
[----:B------:R-:W-:Y:S01]  /*3c00*/  CS2R R144, SRZ ;  /* 0x0000000000907805 */ /* 0x000fe2000001ff00 */
[C---:B------:R-:W-:Y:S01]  /*3c10*/  ISETP.LT.AND P1, PT, R164.reuse, c[0x0][0x160], P3 ;  /* 0x00005800a4007a0c */ /* 0x040fe20001f21270 */
[----:B------:R-:W-:Y:S01]  /*3c20*/  CS2R R146, SRZ ;  /* 0x0000000000927805 */ /* 0x000fe2000001ff00 */
[----:B------:R-:W-:Y:S01]  /*3c30*/  CS2R R140, SRZ ;  /* 0x00000000008c7805 */ /* 0x000fe2000001ff00 */
[----:B------:R-:W-:Y:S01]  /*3c40*/  CS2R R142, SRZ ;  /* 0x00000000008e7805 */ /* 0x000fe2000001ff00 */
[----:B------:R-:W-:Y:S01]  /*3c50*/  IADD3 R172, R164, 0x2, RZ ;  /* 0x00000002a4ac7810 */ /* 0x000fe20007ffe0ff */
[----:B------:R-:W-:Y:S01]  /*3c60*/  CS2R R136, SRZ ;  /* 0x0000000000887805 */ /* 0x000fe2000001ff00 */
[----:B------:R-:W-:Y:S01]  /*3c70*/  CS2R R138, SRZ ;  /* 0x00000000008a7805 */ /* 0x000fe2000001ff00 */
[----:B------:R-:W-:Y:S01]  /*3c80*/  CS2R R8, SRZ ;  /* 0x0000000000087805 */ /* 0x000fe2000001ff00 */
[----:B------:R-:W-:-:S03]  /*3c90*/  ULDC.64 UR4, c[0x0][0x238] ;  /* 0x00008e0000047ab9 */ /* 0x000fc60000000a00 */
[----:B------:R-:W-:Y:S02]  /*3ca0*/  @P0 MOV R10, R170 ;  /* 0x000000aa000a0202 */ /* 0x000fe40000000f00 */
[----:B------:R-:W-:Y:S01]  /*3cb0*/  @P0 MOV R11, R171 ;  /* 0x000000ab000b0202 */ /* 0x000fe20000000f00 */
[----:B------:R-:W2:Y:S01]  /*3cc0*/  @P1 LDG.E.LTC128B.128 R144, [R170.64] ;  /* 0x0000000caa901981 */ /* 0x000ea2000c1e1d20 */
[----:B------:R-:W-:-:S03]  /*3cd0*/  ISETP.LT.AND P1, PT, R172, c[0x0][0x160], P3 ;  /* 0x00005800ac007a0c */ /* 0x000fc60001f21270 */
[----:B------:R1:W3:Y:S01]  /*3ce0*/  @P0 LDG.E.LTC128B.128 R140, [R10.64+0x100] ;  /* 0x0001000c0a8c0981 */ /* 0x0002e2000c1e1d20 */
[----:B------:R-:W-:-:S04]  /*3cf0*/  IADD3 R168, P0, R170, c[0x0][0x220], RZ ;  /* 0x00008800aaa87a10 */ /* 0x000fc80007f1e0ff */
[----:B------:R-:W-:Y:S02]  /*3d00*/  IADD3.X R169, R171, c[0x0][0x224], RZ, P0, !PT ;  /* 0x00008900aba97a10 */ /* 0x000fe400007fe4ff */
[----:B------:R-:W-:-:S03]  /*3d10*/  ISETP.LT.AND P0, PT, R172, c[0x0][0x160], P4 ;  /* 0x00005800ac007a0c */ /* 0x000fc60002701270 */
[----:B------:R-:W4:Y:S10]  /*3d20*/  @P1 LDG.E.LTC128B.128 R136, [R168.64] ;  /* 0x0000000ca8881981 */ /* 0x000f34000c1e1d20 */
[----:B------:R-:W-:-:S02]  /*3d30*/  @P0 MOV R148, R168 ;  /* 0x000000a800940202 */ /* 0x000fc40000000f00 */
[----:B------:R-:W-:Y:S01]  /*3d40*/  @P0 MOV R149, R169 ;  /* 0x000000a900950202 */ /* 0x000fe20000000f00 */
[----:B-1----:R-:W-:-:S06]  /*3d50*/  CS2R R10, SRZ ;  /* 0x00000000000a7805 */ /* 0x002fcc000001ff00 */
[----:B------:R1:W5:Y:S04]  /*3d60*/  @P0 LDG.E.LTC128B.128 R8, [R148.64+0x100] ;  /* 0x0001000c94080981 */ /* 0x000368000c1e1d20 */
[----:B------:R-:W-:Y:S01]  /*3d70*/  BAR.SYNC.DEFER_BLOCKING 0x0 ;  /* 0x0000000000007b1d */ /* 0x000fe20000010000 */
[C---:B------:R-:W-:Y:S02]  /*3d80*/  ISETP.LT.AND P0, PT, R164.reuse, c[0x0][0x160], P6 ;  /* 0x00005800a4007a0c */ /* 0x040fe40003701270 */
[----:B------:R-:W-:Y:S02]  /*3d90*/  ISETP.LT.AND P1, PT, R164, c[0x0][0x160], P5 ;  /* 0x00005800a4007a0c */ /* 0x000fe40002f21270 */
[----:B------:R-:W-:Y:S01]  /*3da0*/  ISETP.LT.AND P2, PT, R172, c[0x0][0x160], P6 ;  /* 0x00005800ac007a0c */ /* 0x000fe20003741270 */
[----:B------:R-:W-:Y:S04]  /*3db0*/  STS.64 [R2.X8], R4 ;  /* 0x0000000402007388 */ /* 0x000fe80000008a00 */
[----:B------:R-:W-:Y:S04]  /*3dc0*/  STS.64 [R2.X8+0x20], R12 ;  /* 0x0000200c02007388 */ /* 0x000fe80000008a00 */
[----:B------:R-:W-:Y:S04]  /*3dd0*/  STS.64 [R2.X8+0x40], R16 ;  /* 0x0000401002007388 */ /* 0x000fe80000008a00 */
[----:B------:R1:W-:Y:S04]  /*3de0*/  STS.64 [R2.X8+0x60], R20 ;  /* 0x0000601402007388 */ /* 0x0003e80000008a00 */
[----:B------:R-:W-:Y:S04]  /*3df0*/  STS.64 [R2.X8+0x80], R24 ;  /* 0x0000801802007388 */ /* 0x000fe80000008a00 */
[----:B------:R-:W-:Y:S04]  /*3e00*/  STS.64 [R2.X8+0xa0], R28 ;  /* 0x0000a01c02007388 */ /* 0x000fe80000008a00 */
[----:B------:R1:W-:Y:S04]  /*3e10*/  STS.64 [R2.X8+0xc0], R32 ;  /* 0x0000c02002007388 */ /* 0x0003e80000008a00 */
[----:B------:R-:W-:Y:S04]  /*3e20*/  STS.64 [R2.X8+0xe0], R36 ;  /* 0x0000e02402007388 */ /* 0x000fe80000008a00 */
[----:B------:R-:W-:Y:S01]  /*3e30*/  BAR.SYNC.DEFER_BLOCKING 0x0 ;  /* 0x0000000000007b1d */ /* 0x000fe20000010000 */
[----:B-1----:R-:W-:-:S02]  /*3e40*/  @P0 MOV R20, R166 ;  /* 0x000000a600140202 */ /* 0x002fc40000000f00 */
[----:B------:R-:W-:Y:S02]  /*3e50*/  @P0 MOV R21, R167 ;  /* 0x000000a700150202 */ /* 0x000fe40000000f00 */
[----:B------:R-:W-:Y:S01]  /*3e60*/  IADD3 R32, R164, 0x8, RZ ;  /* 0x00000008a4207810 */ /* 0x000fe20007ffe0ff */
[----:B------:R-:W1:Y:S04]  /*3e70*/  LDS.128 R152, [R3] ;  /* 0x0000000003987984 */ /* 0x000e680000000c00 */
[----:B------:R-:W1:Y:S04]  /*3e80*/  LDS.128 R148, [R3+0x100] ;  /* 0x0001000003947984 */ /* 0x000e680000000c00 */
[----:B------:R-:W1:Y:S04]  /*3e90*/  LDS.128 R160, [R3+0x440] ;  /* 0x0004400003a07984 */ /* 0x000e680000000c00 */
[----:B------:R-:W1:Y:S01]  /*3ea0*/  LDS.128 R156, [R3+0x540] ;  /* 0x00054000039c7984 */ /* 0x000e620000000c00 */
[----:B------:R-:W-:-:S04]  /*3eb0*/  UIADD3 UR6, UP0, UR4, 0x100, URZ ;  /* 0x0000010004067890 */ /* 0x000fc8000ff1e03f */
[----:B------:R-:W-:Y:S01]  /*3ec0*/  UIADD3.X UR7, URZ, UR5, URZ, UP0, !UPT ;  /* 0x000000053f077290 */ /* 0x000fe200087fe43f */
[----:B------:R-:W-:Y:S02]  /*3ed0*/  IADD3 R33, R164, 0xa, RZ ;  /* 0x0000000aa4217810 */ /* 0x000fe40007ffe0ff */
[----:B------:R-:W-:Y:S01]  /*3ee0*/  ULDC.64 UR4, c[0x0][0x288] ;  /* 0x0000a20000047ab9 */ /* 0x000fe20000000a00 */
[-C--:B--2---:R-:W-:Y:S02]  /*3ef0*/  IMAD R5, R144, R165.reuse, RZ ;  /* 0x000000a590057224 */ /* 0x084fe400078e02ff */
[-C--:B------:R-:W-:Y:S02]  /*3f00*/  IMAD R12, R145, R165.reuse, RZ ;  /* 0x000000a5910c7224 */ /* 0x080fe400078e02ff */
[----:B-1----:R-:W-:Y:S02]  /*3f10*/  IMAD R152, R152, R0, R5 ;  /* 0x0000000098987224 */ /* 0x002fe400078e0205 */
[----:B------:R-:W-:-:S02]  /*3f20*/  IMAD R5, R146, R165, RZ ;  /* 0x000000a592057224 */ /* 0x000fc400078e02ff */
[-C--:B------:R-:W-:Y:S02]  /*3f30*/  IMAD R4, R147, R165.reuse, RZ ;  /* 0x000000a593047224 */ /* 0x080fe400078e02ff */
[-C--:B------:R-:W-:Y:S02]  /*3f40*/  IMAD R153, R153, R0.reuse, R12 ;  /* 0x0000000099997224 */ /* 0x080fe400078e020c */
[-C--:B------:R-:W-:Y:S02]  /*3f50*/  IMAD R154, R154, R0.reuse, R5 ;  /* 0x000000009a9a7224 */ /* 0x080fe400078e0205 */
[----:B------:R-:W-:Y:S02]  /*3f60*/  IMAD R155, R155, R0, R4 ;  /* 0x000000009b9b7224 */ /* 0x000fe400078e0204 */
[-C--:B---3--:R-:W-:Y:S02]  /*3f70*/  IMAD R13, R140, R165.reuse, RZ ;  /* 0x000000a58c0d7224 */ /* 0x088fe400078e02ff */
[-C--:B------:R-:W-:Y:S01]  /*3f80*/  IMAD R12, R141, R165.reuse, RZ ;  /* 0x000000a58d0c7224 */ /* 0x080fe200078e02ff */
[----:B------:R-:W-:Y:S01]  /*3f90*/  @P1 STG.E.128 [R166.64], R152 ;  /* 0x00000098a6001986 */ /* 0x000fe2000c101d0c */
[-C--:B------:R-:W-:Y:S01]  /*3fa0*/  IMAD R5, R142, R165.reuse, RZ ;  /* 0x000000a58e057224 */ /* 0x080fe200078e02ff */
[----:B------:R-:W-:Y:S01]  /*3fb0*/  IADD3 R16, P1, R166, c[0x0][0x270], RZ ;  /* 0x00009c00a6107a10 */ /* 0x000fe20007f3e0ff */
[----:B------:R-:W-:-:S02]  /*3fc0*/  IMAD R4, R143, R165, RZ ;  /* 0x000000a58f047224 */ /* 0x000fc400078e02ff */
[-C--:B------:R-:W-:Y:S01]  /*3fd0*/  IMAD R148, R148, R0.reuse, R13 ;  /* 0x0000000094947224 */ /* 0x080fe200078e020d */
[----:B------:R-:W-:Y:S01]  /*3fe0*/  IADD3.X R17, R167, c[0x0][0x274], RZ, P1, !PT ;  /* 0x00009d00a7117a10 */ /* 0x000fe20000ffe4ff */
[-C--:B------:R-:W-:Y:S01]  /*3ff0*/  IMAD R149, R149, R0.reuse, R12 ;  /* 0x0000000095957224 */ /* 0x080fe200078e020c */
[----:B------:R-:W-:Y:S01]  /*4000*/  ISETP.LT.AND P1, PT, R32, c[0x0][0x160], P3 ;  /* 0x0000580020007a0c */ /* 0x000fe20001f21270 */
[-C--:B------:R-:W-:Y:S02]  /*4010*/  IMAD R150, R150, R0.reuse, R5 ;  /* 0x0000000096967224 */ /* 0x080fe400078e0205 */
[-C--:B------:R-:W-:Y:S02]  /*4020*/  IMAD R151, R151, R0.reuse, R4 ;  /* 0x0000000097977224 */ /* 0x080fe400078e0204 */
[-C--:B----4-:R-:W-:Y:S02]  /*4030*/  IMAD R5, R136, R165.reuse, RZ ;  /* 0x000000a588057224 */ /* 0x090fe400078e02ff */
[----:B------:R-:W-:Y:S01]  /*4040*/  IMAD R12, R137, R165, RZ ;  /* 0x000000a5890c7224 */ /* 0x000fe200078e02ff */
[----:B------:R1:W-:Y:S01]  /*4050*/  @P0 STG.E.128 [R20.64+0x100], R148 ;  /* 0x0001009414000986 */ /* 0x0003e2000c101d0c */
[----:B------:R-:W-:Y:S01]  /*4060*/  ISETP.LT.AND P0, PT, R172, c[0x0][0x160], P5 ;  /* 0x00005800ac007a0c */ /* 0x000fe20002f01270 */
[----:B------:R-:W-:-:S02]  /*4070*/  IMAD R160, R160, R0, R5 ;  /* 0x00000000a0a07224 */ /* 0x000fc400078e0205 */
[-C--:B------:R-:W-:Y:S02]  /*4080*/  IMAD R5, R138, R165.reuse, RZ ;  /* 0x000000a58a057224 */ /* 0x080fe400078e02ff */
[-C--:B------:R-:W-:Y:S02]  /*4090*/  IMAD R4, R139, R165.reuse, RZ ;  /* 0x000000a58b047224 */ /* 0x080fe400078e02ff */
[-C--:B------:R-:W-:Y:S02]  /*40a0*/  IMAD R162, R162, R0.reuse, R5 ;  /* 0x00000000a2a27224 */ /* 0x080fe400078e0205 */
[----:B-----5:R-:W-:Y:S02]  /*40b0*/  IMAD R5, R8, R165, RZ ;  /* 0x000000a508057224 */ /* 0x020fe400078e02ff */
[-C--:B------:R-:W-:Y:S02]  /*40c0*/  IMAD R161, R161, R0.reuse, R12 ;  /* 0x00000000a1a17224 */ /* 0x080fe400078e020c */
[----:B------:R-:W-:-:S02]  /*40d0*/  IMAD R163, R163, R0, R4 ;  /* 0x00000000a3a37224 */ /* 0x000fc400078e0204 */
[-C--:B------:R-:W-:Y:S02]  /*40e0*/  IMAD R156, R156, R0.reuse, R5 ;  /* 0x000000009c9c7224 */ /* 0x080fe400078e0205 */
[-C--:B------:R-:W-:Y:S01]  /*40f0*/  IMAD R5, R10, R165.reuse, RZ ;  /* 0x000000a50a057224 */ /* 0x080fe200078e02ff */
[----:B------:R-:W-:Y:S01]  /*4100*/  @P0 STG.E.128 [R16.64], R160 ;  /* 0x000000a010000986 */ /* 0x000fe2000c101d0c */
[-C--:B------:R-:W-:Y:S01]  /*4110*/  IMAD R4, R11, R165.reuse, RZ ;  /* 0x000000a50b047224 */ /* 0x080fe200078e02ff */
[----:B------:R-:W-:Y:S01]  /*4120*/  IADD3 R28, P0, R170, c[0x0][0x238], RZ ;  /* 0x00008e00aa1c7a10 */ /* 0x000fe20007f1e0ff */
[----:B------:R-:W-:Y:S02]  /*4130*/  IMAD R12, R9, R165, RZ ;  /* 0x000000a5090c7224 */ /* 0x000fe400078e02ff */
[-C--:B------:R-:W-:Y:S01]  /*4140*/  IMAD R158, R158, R0.reuse, R5 ;  /* 0x000000009e9e7224 */ /* 0x080fe200078e0205 */
[----:B------:R-:W-:Y:S01]  /*4150*/  @P2 MOV R5, R17 ;  /* 0x0000001100052202 */ /* 0x000fe20000000f00 */
[----:B------:R-:W-:Y:S01]  /*4160*/  IMAD R159, R159, R0, R4 ;  /* 0x000000009f9f7224 */ /* 0x000fe200078e0204 */
[----:B------:R-:W-:Y:S01]  /*4170*/  @P2 MOV R4, R16 ;  /* 0x0000001000042202 */ /* 0x000fe20000000f00 */
[----:B------:R-:W-:Y:S01]  /*4180*/  IMAD R157, R157, R0, R12 ;  /* 0x000000009d9d7224 */ /* 0x000fe200078e020c */
[----:B------:R-:W-:-:S02]  /*4190*/  IADD3.X R29, R171, c[0x0][0x23c], RZ, P0, !PT ;  /* 0x00008f00ab1d7a10 */ /* 0x000fc400007fe4ff */
[----:B------:R-:W-:Y:S02]  /*41a0*/  ISETP.LT.AND P0, PT, R32, c[0x0][0x160], P4 ;  /* 0x0000580020007a0c */ /* 0x000fe40002701270 */
[----:B------:R2:W-:Y:S04]  /*41b0*/  @P2 STG.E.128 [R4.64+0x100], R156 ;  /* 0x0001009c04002986 */ /* 0x0005e8000c101d0c */
[----:B------:R-:W3:Y:S01]  /*41c0*/  @P1 LDG.E.LTC128B.128 R144, [R28.64] ;  /* 0x0000000c1c901981 */ /* 0x000ee2000c1e1d20 */
[----:B------:R-:W-:-:S04]  /*41d0*/  IADD3 R12, P1, R170, UR6, RZ ;  /* 0x00000006aa0c7c10 */ /* 0x000fc8000ff3e0ff */
[----:B------:R-:W-:Y:S02]  /*41e0*/  IADD3.X R13, R171, UR7, RZ, P1, !PT ;  /* 0x00000007ab0d7c10 */ /* 0x000fe40008ffe4ff */
[----:B------:R-:W-:-:S03]  /*41f0*/  ISETP.LT.AND P1, PT, R33, c[0x0][0x160], P3 ;  /* 0x0000580021007a0c */ /* 0x000fc60001f21270 */
[----:B------:R4:W5:Y:S01]  /*4200*/  @P0 LDG.E.LTC128B.128 R140, [R12.64] ;  /* 0x0000000c0c8c0981 */ /* 0x000962000c1e1d20 */
[----:B-1----:R-:W-:-:S04]  /*4210*/  IADD3 R20, P0, R168, c[0x0][0x238], RZ ;  /* 0x00008e00a8147a10 */ /* 0x002fc80007f1e0ff */
[----:B------:R-:W-:-:S05]  /*4220*/  IADD3.X R21, R169, c[0x0][0x23c], RZ, P0, !PT ;  /* 0x00008f00a9157a10 */ /* 0x000fca00007fe4ff */
[----:B------:R-:W5:Y:S01]  /*4230*/  @P1 LDG.E.LTC128B.128 R136, [R20.64] ;  /* 0x0000000c14881981 */ /* 0x000f62000c1e1d20 */
[----:B------:R-:W-:Y:S02]  /*4240*/  ISETP.LT.AND P1, PT, R33, c[0x0][0x160], P4 ;  /* 0x0000580021007a0c */ /* 0x000fe40002721270 */
[----:B--2---:R-:W-:-:S04]  /*4250*/  IADD3 R4, P0, R168, UR6, RZ ;  /* 0x00000006a8047c10 */ /* 0x004fc8000ff1e0ff */
[----:B------:R-:W-:-:S07]  /*4260*/  IADD3.X R5, R169, UR7, RZ, P0, !PT ;  /* 0x00000007a9057c10 */ /* 0x000fce00087fe4ff */
[----:B------:R3:W2:Y:S04]  /*4270*/  @P1 LDG.E.LTC128B.128 R8, [R4.64] ;  /* 0x0000000c04081981 */ /* 0x0006a8000c1e1d20 */
[----:B------:R-:W-:Y:S01]  /*4280*/  BAR.SYNC.DEFER_BLOCKING 0x0 ;  /* 0x0000000000007b1d */ /* 0x000fe20000010000 */
[----:B------:R-:W-:Y:S01]  /*4290*/  ISETP.LT.AND P1, PT, R32, c[0x0][0x160], P5 ;  /* 0x0000580020007a0c */ /* 0x000fe20002f21270 */
[----:B------:R-:W-:Y:S01]  /*42a0*/  UIADD3 UR4, UP0, UR4, 0x100, URZ ;  /* 0x0000010004047890 */ /* 0x000fe2000ff1e03f */
[----:B------:R-:W-:Y:S02]  /*42b0*/  IADD3 R24, P0, R166, c[0x0][0x288], RZ ;  /* 0x0000a200a6187a10 */ /* 0x000fe40007f1e0ff */
[----:B------:R-:W-:Y:S01]  /*42c0*/  ISETP.LT.AND P2, PT, R33, c[0x0][0x160], P6 ;  /* 0x0000580021007a0c */ /* 0x000fe20003741270 */
[----:B------:R-:W-:Y:S01]  /*42d0*/  UIADD3.X UR5, URZ, UR5, URZ, UP0, !UPT ;  /* 0x000000053f057290 */ /* 0x000fe200087fe43f */
[----:B------:R-:W-:-:S02]  /*42e0*/  IADD3.X R25, R167, c[0x0][0x28c], RZ, P0, !PT ;  /* 0x0000a300a7197a10 */ /* 0x000fc400007fe4ff */
[----:B------:R-:W-:Y:S02]  /*42f0*/  ISETP.LT.AND P0, PT, R32, c[0x0][0x160], P6 ;  /* 0x0000580020007a0c */ /* 0x000fe40003701270 */
[----:B------:R-:W-:Y:S01]  /*4300*/  IADD3 R32, R164, 0x10, RZ ;  /* 0x00000010a4207810 */ /* 0x000fe20007ffe0ff */
[----:B------:R-:W-:Y:S04]  /*4310*/  STS.64 [R2.X8], R6 ;  /* 0x0000000602007388 */ /* 0x000fe80000008a00 */
[----:B------:R-:W-:Y:S04]  /*4320*/  STS.64 [R2.X8+0x20], R14 ;  /* 0x0000200e02007388 */ /* 0x000fe80000008a00 */
[----:B------:R1:W-:Y:S04]  /*4330*/  STS.64 [R2.X8+0x40], R18 ;  /* 0x0000401202007388 */ /* 0x0003e80000008a00 */
[----:B------:R-:W-:Y:S04]  /*4340*/  STS.64 [R2.X8+0x60], R22 ;  /* 0x0000601602007388 */ /* 0x000fe80000008a00 */
[----:B------:R-:W-:Y:S04]  /*4350*/  STS.64 [R2.X8+0x80], R26 ;  /* 0x0000801a02007388 */ /* 0x000fe80000008a00 */
[----:B------:R-:W-:Y:S04]  /*4360*/  STS.64 [R2.X8+0xa0], R30 ;  /* 0x0000a01e02007388 */ /* 0x000fe80000008a00 */
[----:B------:R-:W-:Y:S04]  /*4370*/  STS.64 [R2.X8+0xc0], R34 ;  /* 0x0000c02202007388 */ /* 0x000fe80000008a00 */
[----:B------:R-:W-:Y:S04]  /*4380*/  STS.64 [R2.X8+0xe0], R38 ;  /* 0x0000e02602007388 */ /* 0x000fe80000008a00 */
[----:B------:R-:W-:Y:S06]  /*4390*/  BAR.SYNC.DEFER_BLOCKING 0x0 ;  /* 0x0000000000007b1d */ /* 0x000fec0000010000 */
[----:B------:R-:W1:Y:S04]  /*43a0*/  LDS.128 R156, [R3] ;  /* 0x00000000039c7984 */ /* 0x000e680000000c00 */
[----:B------:R-:W1:Y:S04]  /*43b0*/  LDS.128 R152, [R3+0x100] ;  /* 0x0001000003987984 */ /* 0x000e680000000c00 */
[----:B------:R-:W1:Y:S04]  /*43c0*/  LDS.128 R148, [R3+0x440] ;  /* 0x0004400003947984 */ /* 0x000e680000000c00 */
[----:B----4-:R-:W4:Y:S01]  /*43d0*/  LDS.128 R12, [R3+0x540] ;  /* 0x00054000030c7984 */ /* 0x010f220000000c00 */
[----:B---3--:R-:W-:-:S02]  /*43e0*/  IMAD R5, R144, R165, RZ ;  /* 0x000000a590057224 */ /* 0x008fc400078e02ff */
[-C--:B-1----:R-:W-:Y:S02]  /*43f0*/  IMAD R19, R146, R165.reuse, RZ ;  /* 0x000000a592137224 */ /* 0x082fe400078e02ff */
[-C--:B------:R-:W-:Y:S02]  /*4400*/  IMAD R4, R156, R0.reuse, R5 ;  /* 0x000000009c047224 */ /* 0x080fe400078e0205 */
[-C--:B------:R-:W-:Y:S02]  /*4410*/  IMAD R5, R145, R165.reuse, RZ ;  /* 0x000000a591057224 */ /* 0x080fe400078e02ff */
[----:B------:R-:W-:Y:S02]  /*4420*/  IMAD R7, R147, R165, RZ ;  /* 0x000000a593077224 */ /* 0x000fe400078e02ff */
[-C--:B------:R-:W-:Y:S02]  /*4430*/  IMAD R5, R157, R0.reuse, R5 ;  /* 0x000000009d057224 */ /* 0x080fe400078e0205 */
[----:B------:R-:W-:-:S02]  /*4440*/  IMAD R6, R158, R0, R19 ;  /* 0x000000009e067224 */ /* 0x000fc400078e0213 */
[-C--:B------:R-:W-:Y:S02]  /*4450*/  IMAD R7, R159, R0.reuse, R7 ;  /* 0x000000009f077224 */ /* 0x080fe400078e0207 */
[-C--:B-----5:R-:W-:Y:S02]  /*4460*/  IMAD R19, R140, R165.reuse, RZ ;  /* 0x000000a58c137224 */ /* 0x0a0fe400078e02ff */
[-C--:B------:R-:W-:Y:S01]  /*4470*/  IMAD R22, R141, R165.reuse, RZ ;  /* 0x000000a58d167224 */ /* 0x080fe200078e02ff */
[----:B------:R1:W-:Y:S01]  /*4480*/  @P1 STG.E.128 [R24.64], R4 ;  /* 0x0000000418001986 */ /* 0x0003e2000c101d0c */
[-C--:B------:R-:W-:Y:S01]  /*4490*/  IMAD R152, R152, R0.reuse, R19 ;  /* 0x0000000098987224 */ /* 0x080fe200078e0213 */
[----:B------:R-:W-:Y:S01]  /*44a0*/  IADD3 R30, P1, R166, UR4, RZ ;  /* 0x00000004a61e7c10 */ /* 0x000fe2000ff3e0ff */
[-C--:B------:R-:W-:Y:S02]  /*44b0*/  IMAD R19, R142, R165.reuse, RZ ;  /* 0x000000a58e137224 */ /* 0x080fe400078e02ff */
[----:B------:R-:W-:Y:S01]  /*44c0*/  IMAD R18, R143, R165, RZ ;  /* 0x000000a58f127224 */ /* 0x000fe200078e02ff */
[----:B------:R-:W-:Y:S01]  /*44d0*/  IADD3.X R31, R167, UR5, RZ, P1, !PT ;  /* 0x00000005a71f7c10 */ /* 0x000fe20008ffe4ff */
[-C--:B------:R-:W-:Y:S01]  /*44e0*/  IMAD R153, R153, R0.reuse, R22 ;  /* 0x0000000099997224 */ /* 0x080fe200078e0216 */
[----:B------:R-:W-:Y:S01]  /*44f0*/  ISETP.LT.AND P1, PT, R33, c[0x0][0x160], P5 ;  /* 0x0000580021007a0c */ /* 0x000fe20002f21270 */
[----:B------:R-:W-:-:S02]  /*4500*/  IMAD R154, R154, R0, R19 ;  /* 0x000000009a9a7224 */ /* 0x000fc400078e0213 */
[----:B------:R-:W-:-:S05]  /*4510*/  IMAD R155, R155, R0, R18 ;  /* 0x000000009b9b7224 */ /* 0x000fca00078e0212 */
[----:B------:R3:W-:Y:S01]  /*4520*/  @P0 STG.E.128 [R30.64], R152 ;  /* 0x000000981e000986 */ /* 0x0007e2000c101d0c */
[----:B------:R-:W-:-:S04]  /*4530*/  IADD3 R26, P0, R16, c[0x0][0x288], RZ ;  /* 0x0000a200101a7a10 */ /* 0x000fc80007f1e0ff */
[----:B------:R-:W-:Y:S01]  /*4540*/  IADD3.X R27, R17, c[0x0][0x28c], RZ, P0, !PT ;  /* 0x0000a300111b7a10 */ /* 0x000fe200007fe4ff */
[-C--:B-1----:R-:W-:Y:S02]  /*4550*/  IMAD R5, R136, R165.reuse, RZ ;  /* 0x000000a588057224 */ /* 0x082fe400078e02ff */
[-C--:B------:R-:W-:Y:S02]  /*4560*/  IMAD R6, R137, R165.reuse, RZ ;  /* 0x000000a589067224 */ /* 0x080fe400078e02ff */
[-C--:B------:R-:W-:Y:S02]  /*4570*/  IMAD R148, R148, R0.reuse, R5 ;  /* 0x0000000094947224 */ /* 0x080fe400078e0205 */
[-C--:B------:R-:W-:Y:S02]  /*4580*/  IMAD R5, R138, R165.reuse, RZ ;  /* 0x000000a58a057224 */ /* 0x080fe400078e02ff */
[----:B------:R-:W-:Y:S02]  /*4590*/  IMAD R4, R139, R165, RZ ;  /* 0x000000a58b047224 */ /* 0x000fe400078e02ff */
[----:B------:R-:W-:-:S02]  /*45a0*/  IMAD R149, R149, R0, R6 ;  /* 0x0000000095957224 */ /* 0x000fc400078e0206 */
[-C--:B------:R-:W-:Y:S02]  /*45b0*/  IMAD R150, R150, R0.reuse, R5 ;  /* 0x0000000096967224 */ /* 0x080fe400078e0205 */
[-C--:B------:R-:W-:Y:S01]  /*45c0*/  IMAD R151, R151, R0.reuse, R4 ;  /* 0x0000000097977224 */ /* 0x080fe200078e0204 */
[----:B------:R-:W-:Y:S01]  /*45d0*/  IADD3 R4, P0, R16, UR4, RZ ;  /* 0x0000000410047c10 */ /* 0x000fe2000ff1e0ff */
[-C--:B--2---:R-:W-:Y:S02]  /*45e0*/  IMAD R5, R8, R165.reuse, RZ ;  /* 0x000000a508057224 */ /* 0x084fe400078e02ff */
[-C--:B------:R-:W-:Y:S01]  /*45f0*/  IMAD R16, R9, R165.reuse, RZ ;  /* 0x000000a509107224 */ /* 0x080fe200078e02ff */
[----:B------:R-:W-:Y:S01]  /*4600*/  @P1 STG.E.128 [R26.64], R148 ;  /* 0x000000941a001986 */ /* 0x000fe2000c101d0c */
[----:B------:R-:W-:Y:S01]  /*4610*/  ISETP.LT.AND P1, PT, R32, c[0x0][0x160], P3 ;  /* 0x0000580020007a0c */ /* 0x000fe20001f21270 */
[----:B----4-:R-:W-:Y:S01]  /*4620*/  IMAD R12, R12, R0, R5 ;  /* 0x000000000c0c7224 */ /* 0x010fe200078e0205 */
[----:B------:R-:W-:Y:S01]  /*4630*/  IADD3.X R5, R17, UR5, RZ, P0, !PT ;  /* 0x0000000511057c10 */ /* 0x000fe200087fe4ff */
[-C--:B------:R-:W-:Y:S01]  /*4640*/  IMAD R7, R10, R165.reuse, RZ ;  /* 0x000000a50a077224 */ /* 0x080fe200078e02ff */
[----:B---3--:R-:W-:Y:S01]  /*4650*/  IADD3 R30, P0, R28, c[0x0][0x238], RZ ;  /* 0x00008e001c1e7a10 */ /* 0x008fe20007f1e0ff */
[----:B------:R-:W-:-:S02]  /*4660*/  IMAD R6, R11, R165, RZ ;  /* 0x000000a50b067224 */ /* 0x000fc400078e02ff */
[-C--:B------:R-:W-:Y:S01]  /*4670*/  IMAD R13, R13, R0.reuse, R16 ;  /* 0x000000000d0d7224 */ /* 0x080fe200078e0210 */
[----:B------:R-:W-:Y:S01]  /*4680*/  IADD3.X R31, R29, c[0x0][0x23c], RZ, P0, !PT ;  /* 0x00008f001d1f7a10 */ /* 0x000fe200007fe4ff */
[-C--:B------:R-:W-:Y:S02]  /*4690*/  IMAD R14, R14, R0.reuse, R7 ;  /* 0x000000000e0e7224 */ /* 0x080fe400078e0207 */
[----:B------:R-:W-:-:S05]  /*46a0*/  IMAD R15, R15, R0, R6 ;  /* 0x000000000f0f7224 */ /* 0x000fca00078e0206 */
[----:B------:R1:W-:Y:S04]  /*46b0*/  @P2 STG.E.128 [R4.64], R12 ;  /* 0x0000000c04002986 */ /* 0x0003e8000c101d0c */
[----:B------:R-:W2:Y:S01]  /*46c0*/  @P1 LDG.E.LTC128B.128 R144, [R30.64] ;  /* 0x0000000c1e901981 */ /* 0x000ea2000c1e1d20 */
[----:B------:R-:W-:Y:S02]  /*46d0*/  ISETP.LT.AND P0, PT, R32, c[0x0][0x160], P4 ;  /* 0x0000580020007a0c */ /* 0x000fe40002701270 */
[----:B------:R-:W-:Y:S02]  /*46e0*/  IADD3 R6, P1, R28, UR6, RZ ;  /* 0x000000061c067c10 */ /* 0x000fe4000ff3e0ff */
[----:B------:R-:W-:Y:S02]  /*46f0*/  IADD3 R28, R164, 0x12, RZ ;  /* 0x00000012a41c7810 */ /* 0x000fe40007ffe0ff */
[----:B------:R-:W-:-:S02]  /*4700*/  IADD3.X R7, R29, UR7, RZ, P1, !PT ;  /* 0x000000071d077c10 */ /* 0x000fc40008ffe4ff */
[----:B------:R-:W-:-:S05]  /*4710*/  ISETP.LT.AND P1, PT, R28, c[0x0][0x160], P3 ;  /* 0x000058001c007a0c */ /* 0x000fca0001f21270 */
[----:B------:R3:W4:Y:S01]  /*4720*/  @P0 LDG.E.LTC128B.128 R140, [R6.64] ;  /* 0x0000000c068c0981 */ /* 0x000722000c1e1d20 */
[----:B------:R-:W-:-:S04]  /*4730*/  IADD3 R34, P0, R20, c[0x0][0x238], RZ ;  /* 0x00008e0014227a10 */ /* 0x000fc80007f1e0ff */
[----:B------:R-:W-:-:S05]  /*4740*/  IADD3.X R35, R21, c[0x0][0x23c], RZ, P0, !PT ;  /* 0x00008f0015237a10 */ /* 0x000fca00007fe4ff */
[----:B------:R-:W5:Y:S01]  /*4750*/  @P1 LDG.E.LTC128B.128 R136, [R34.64] ;  /* 0x0000000c22881981 */ /* 0x000f62000c1e1d20 */
[----:B------:R-:W-:Y:S02]  /*4760*/  ISETP.LT.AND P1, PT, R28, c[0x0][0x160], P4 ;  /* 0x000058001c007a0c */ /* 0x000fe40002721270 */
[----:B-1----:R-:W-:-:S04]  /*4770*/  IADD3 R4, P0, R20, UR6, RZ ;  /* 0x0000000614047c10 */ /* 0x002fc8000ff1e0ff */
[----:B------:R-:W-:-:S07]  /*4780*/  IADD3.X R5, R21, UR7, RZ, P0, !PT ;  /* 0x0000000715057c10 */ /* 0x000fce00087fe4ff */
[----:B------:R3:W5:Y:S01]  /*4790*/  @P1 LDG.E.LTC128B.128 R8, [R4.64] ;  /* 0x0000000c04081981 */ /* 0x000762000c1e1d20 */
[----:B------:R-:W-:-:S03]  /*47a0*/  ISETP.LT.AND P1, PT, R32, c[0x0][0x160], P5 ;  /* 0x0000580020007a0c */ /* 0x000fc60002f21270 */
[----:B------:R-:W-:Y:S01]  /*47b0*/  BAR.SYNC.DEFER_BLOCKING 0x0 ;  /* 0x0000000000007b1d */ /* 0x000fe20000010000 */
[----:B------:R-:W-:Y:S02]  /*47c0*/  IADD3 R36, P0, R24, c[0x0][0x288], RZ ;  /* 0x0000a20018247a10 */ /* 0x000fe40007f1e0ff */
[----:B------:R-:W-:Y:S02]  /*47d0*/  ISETP.LT.AND P2, PT, R28, c[0x0][0x160], P6 ;  /* 0x000058001c007a0c */ /* 0x000fe40003741270 */
[----:B------:R-:W-:Y:S01]  /*47e0*/  IADD3 R38, R164, 0x18, RZ ;  /* 0x00000018a4267810 */ /* 0x000fe20007ffe0ff */
[----:B------:R-:W-:Y:S04]  /*47f0*/  STS.64 [R2.X8], R68 ;  /* 0x0000004402007388 */ /* 0x000fe80000008a00 */
[----:B------:R-:W-:Y:S04]  /*4800*/  STS.64 [R2.X8+0x20], R64 ;  /* 0x0000204002007388 */ /* 0x000fe80000008a00 */
[----:B------:R-:W-:Y:S04]  /*4810*/  STS.64 [R2.X8+0x40], R60 ;  /* 0x0000403c02007388 */ /* 0x000fe80000008a00 */
[----:B------:R-:W-:Y:S04]  /*4820*/  STS.64 [R2.X8+0x60], R56 ;  /* 0x0000603802007388 */ /* 0x000fe80000008a00 */
[----:B------:R-:W-:Y:S04]  /*4830*/  STS.64 [R2.X8+0x80], R52 ;  /* 0x0000803402007388 */ /* 0x000fe80000008a00 */
[----:B------:R-:W-:Y:S04]  /*4840*/  STS.64 [R2.X8+0xa0], R48 ;  /* 0x0000a03002007388 */ /* 0x000fe80000008a00 */
[----:B------:R-:W-:Y:S04]  /*4850*/  STS.64 [R2.X8+0xc0], R44 ;  /* 0x0000c02c02007388 */ /* 0x000fe80000008a00 */
[----:B------:R-:W-:Y:S04]  /*4860*/  STS.64 [R2.X8+0xe0], R40 ;  /* 0x0000e02802007388 */ /* 0x000fe80000008a00 */
[----:B------:R-:W-:Y:S06]  /*4870*/  BAR.SYNC.DEFER_BLOCKING 0x0 ;  /* 0x0000000000007b1d */ /* 0x000fec0000010000 */
[----:B---3--:R-:W1:Y:S04]  /*4880*/  LDS.128 R4, [R3] ;  /* 0x0000000003047984 */ /* 0x008e680000000c00 */
[----:B------:R-:W3:Y:S04]  /*4890*/  LDS.128 R20, [R3+0x100] ;  /* 0x0001000003147984 */ /* 0x000ee80000000c00 */
[----:B------:R-:W1:Y:S01]  /*48a0*/  LDS.128 R16, [R3+0x440] ;  /* 0x0004400003107984 */ /* 0x000e620000000c00 */
[----:B--2---:R-:W-:-:S02]  /*48b0*/  IMAD R13, R144, R165, RZ ;  /* 0x000000a5900d7224 */ /* 0x004fc400078e02ff */
[-C--:B------:R-:W-:Y:S02]  /*48c0*/  IMAD R37, R145, R165.reuse, RZ ;  /* 0x000000a591257224 */ /* 0x080fe400078e02ff */
[-C--:B-1----:R-:W-:Y:S02]  /*48d0*/  IMAD R4, R4, R0.reuse, R13 ;  /* 0x0000000004047224 */ /* 0x082fe400078e020d */
[----:B------:R-:W1:Y:S01]  /*48e0*/  LDS.128 R12, [R3+0x540] ;  /* 0x00054000030c7984 */ /* 0x000e620000000c00 */
[-C--:B------:R-:W-:Y:S02]  /*48f0*/  IMAD R33, R146, R165.reuse, RZ ;  /* 0x000000a592217224 */ /* 0x080fe400078e02ff */
[----:B------:R-:W-:Y:S02]  /*4900*/  IMAD R29, R147, R165, RZ ;  /* 0x000000a5931d7224 */ /* 0x000fe400078e02ff */
[-C--:B------:R-:W-:Y:S01]  /*4910*/  IMAD R5, R5, R0.reuse, R37 ;  /* 0x0000000005057224 */ /* 0x080fe200078e0225 */
[----:B------:R-:W-:Y:S01]  /*4920*/  IADD3.X R37, R25, c[0x0][0x28c], RZ, P0, !PT ;  /* 0x0000a30019257a10 */ /* 0x000fe200007fe4ff */
[-C--:B------:R-:W-:Y:S01]  /*4930*/  IMAD R6, R6, R0.reuse, R33 ;  /* 0x0000000006067224 */ /* 0x080fe200078e0221 */
[----:B------:R-:W-:Y:S01]  /*4940*/  ISETP.LT.AND P0, PT, R32, c[0x0][0x160], P6 ;  /* 0x0000580020007a0c */ /* 0x000fe20003701270 */
[----:B------:R-:W-:-:S02]  /*4950*/  IMAD R7, R7, R0, R29 ;  /* 0x0000000007077224 */ /* 0x000fc400078e021d */
[-C--:B----4-:R-:W-:Y:S02]  /*4960*/  IMAD R29, R140, R165.reuse, RZ ;  /* 0x000000a58c1d7224 */ /* 0x090fe400078e02ff */
[-C--:B------:R-:W-:Y:S01]  /*4970*/  IMAD R32, R141, R165.reuse, RZ ;  /* 0x000000a58d207224 */ /* 0x080fe200078e02ff */
[----:B------:R5:W-:Y:S01]  /*4980*/  @P1 STG.E.128 [R36.64], R4 ;  /* 0x0000000424001986 */ /* 0x000be2000c101d0c */
[-C--:B---3--:R-:W-:Y:S01]  /*4990*/  IMAD R20, R20, R0.reuse, R29 ;  /* 0x0000000014147224 */ /* 0x088fe200078e021d */
        /* <DEDUP_REMOVED lines=11> */
[-C--:B-----5:R-:W-:Y:S02]  /*4a50*/  IMAD R5, R136, R165.reuse, RZ ;  /* 0x000000a588057224 */ /* 0x0a0fe400078e02ff */
        /* <DEDUP_REMOVED lines=8> */
[-C--:B------:R-:W-:Y:S02]  /*4ae0*/  IMAD R5, R8, R165.reuse, RZ ;  /* 0x000000a508057224 */ /* 0x080fe400078e02ff */
[-C--:B--2---:R-:W-:Y:S01]  /*4af0*/  IMAD R20, R9, R165.reuse, RZ ;  /* 0x000000a509147224 */ /* 0x084fe200078e02ff */
[----:B------:R-:W-:Y:S01]  /*4b00*/  @P1 STG.E.128 [R28.64], R16 ;  /* 0x000000101c001986 */ /* 0x000fe2000c101d0c */
[----:B------:R-:W-:Y:S01]  /*4b10*/  ISETP.LT.AND P1, PT, R38, c[0x0][0x160], P3 ;  /* 0x0000580026007a0c */ /* 0x000fe20001f21270 */
[----:B-1----:R-:W-:Y:S01]  /*4b20*/  IMAD R12, R12, R0, R5 ;  /* 0x000000000c0c7224 */ /* 0x002fe200078e0205 */
[----:B------:R-:W-:Y:S01]  /*4b30*/  IADD3.X R5, R27, UR5, RZ, P0, !PT ;  /* 0x000000051b057c10 */ /* 0x000fe200087fe4ff */
[-C--:B------:R-:W-:Y:S01]  /*4b40*/  IMAD R7, R10, R165.reuse, RZ ;  /* 0x000000a50a077224 */ /* 0x080fe200078e02ff */
[----:B------:R-:W-:Y:S01]  /*4b50*/  IADD3 R32, P0, R30, c[0x0][0x238], RZ ;  /* 0x00008e001e207a10 */ /* 0x000fe20007f1e0ff */
        /* <DEDUP_REMOVED lines=23> */
[----:B------:R-:W-:-:S03]  /*4cd0*/  ISETP.LT.AND P2, PT, R30, c[0x0][0x160], P6 ;  /* 0x000058001e007a0c */ /* 0x000fc60003741270 */
        /* <DEDUP_REMOVED lines=33> */
[-C--:B------:R-:W-:Y:S01]  /*4ef0*/  IMAD R22, R22, R0.reuse, R35 ;  /* 0x0000000016167224 */ /* 0x080fe200078e0223 */
[----:B------:R-:W-:Y:S01]  /*4f00*/  IADD3 R34, R164, 0x20, RZ ;  /* 0x00000020a4227810 */ /* 0x000fe20007ffe0ff */
        /* <DEDUP_REMOVED lines=40> */
[----:B------:R3:W5:Y:S04]  /*5190*/  @P1 LDG.E.LTC128B.128 R8, [R4.64] ;  /* 0x0000000c04081981 */ /* 0x000768000c1e1d20 */
[----:B------:R-:W-:Y:S01]  /*51a0*/  BAR.SYNC.DEFER_BLOCKING 0x0 ;  /* 0x0000000000007b1d */ /* 0x000fe20000010000 */
[----:B------:R-:W-:Y:S02]  /*51b0*/  ISETP.LT.AND P1, PT, R34, c[0x0][0x160], P5 ;  /* 0x0000580022007a0c */ /* 0x000fe40002f21270 */
[----:B------:R-:W-:Y:S02]  /*51c0*/  IADD3 R26, P0, R24, c[0x0][0x288], RZ ;  /* 0x0000a200181a7a10 */ /* 0x000fe40007f1e0ff */
[----:B------:R-:W-:Y:S01]  /*51d0*/  ISETP.LT.AND P2, PT, R32, c[0x0][0x160], P6 ;  /* 0x0000580020007a0c */ /* 0x000fe20003741270 */
        /* <DEDUP_REMOVED lines=50> */
[----:B------:R2:W-:Y:S01]  /*5500*/  @P1 STG.E.128 [R32.64], R16 ;  /* 0x0000001020001986 */ /* 0x0005e2000c101d0c */
        /* <DEDUP_REMOVED lines=8> */
[-C--:B------:R-:W-:Y:S01]  /*5590*/  IMAD R14, R14, R0.reuse, R7 ;  /* 0x000000000e0e7224 */ /* 0x080fe200078e0207 */
[----:B------:R-:W-:Y:S01]  /*55a0*/  ISETP.LT.AND P0, PT, R34, c[0x0][0x160], P4 ;  /* 0x0000580022007a0c */ /* 0x000fe20002701270 */
[----:B------:R-:W-:-:S05]  /*55b0*/  IMAD R15, R15, R0, R6 ;  /* 0x000000000f0f7224 */ /* 0x000fca00078e0206 */
[----:B------:R-:W-:Y:S04]  /*55c0*/  @P2 STG.E.128 [R4.64], R12 ;  /* 0x0000000c04002986 */ /* 0x000fe8000c101d0c */
[----:B------:R-:W3:Y:S01]  /*55d0*/  @P1 LDG.E.LTC128B.128 R144, [R30.64] ;  /* 0x0000000c1e901981 */ /* 0x000ee2000c1e1d20 */
[----:B------:R-:W-:-:S04]  /*55e0*/  IADD3 R35, R164, 0x2a, RZ ;  /* 0x0000002aa4237810 */ /* 0x000fc80007ffe0ff */
[----:B------:R-:W-:Y:S02]  /*55f0*/  ISETP.LT.AND P2, PT, R35, c[0x0][0x160], P3 ;  /* 0x0000580023007a0c */ /* 0x000fe40001f41270 */
[----:B--2---:R-:W-:-:S04]  /*5600*/  IADD3 R16, P1, R28, UR6, RZ ;  /* 0x000000061c107c10 */ /* 0x004fc8000ff3e0ff */
[----:B------:R-:W-:Y:S02]  /*5610*/  IADD3.X R17, R29, UR7, RZ, P1, !PT ;  /* 0x000000071d117c10 */ /* 0x000fe40008ffe4ff */
[----:B------:R-:W-:-:S03]  /*5620*/  ISETP.LT.AND P1, PT, R35, c[0x0][0x160], P4 ;  /* 0x0000580023007a0c */ /* 0x000fc60002721270 */
[----:B------:R1:W2:Y:S01]  /*5630*/  @P0 LDG.E.LTC128B.128 R140, [R16.64] ;  /* 0x0000000c108c0981 */ /* 0x0002a2000c1e1d20 */
[----:B------:R-:W-:-:S04]  /*5640*/  IADD3 R28, P0, R36, c[0x0][0x238], RZ ;  /* 0x00008e00241c7a10 */ /* 0x000fc80007f1e0ff */
[----:B------:R-:W-:Y:S02]  /*5650*/  IADD3.X R29, R37, c[0x0][0x23c], RZ, P0, !PT ;  /* 0x00008f00251d7a10 */ /* 0x000fe400007fe4ff */
[----:B------:R-:W-:-:S03]  /*5660*/  IADD3 R6, P0, R36, UR6, RZ ;  /* 0x0000000624067c10 */ /* 0x000fc6000ff1e0ff */
[----:B------:R-:W4:Y:S01]  /*5670*/  @P2 LDG.E.LTC128B.128 R136, [R28.64] ;  /* 0x0000000c1c882981 */ /* 0x000f22000c1e1d20 */
[----:B------:R-:W-:-:S05]  /*5680*/  IADD3.X R7, R37, UR7, RZ, P0, !PT ;  /* 0x0000000725077c10 */ /* 0x000fca00087fe4ff */
[----:B------:R5:W4:Y:S04]  /*5690*/  @P1 LDG.E.LTC128B.128 R8, [R6.64] ;  /* 0x0000000c06081981 */ /* 0x000b28000c1e1d20 */
        /* <DEDUP_REMOVED lines=13> */
[----:B-----5:R-:W5:Y:S04]  /*5770*/  LDS.128 R4, [R3] ;  /* 0x0000000003047984 */ /* 0x020f680000000c00 */
[----:B------:R-:W2:Y:S04]  /*5780*/  LDS.128 R20, [R3+0x100] ;  /* 0x0001000003147984 */ /* 0x000ea80000000c00 */
[----:B-1----:R-:W1:Y:S04]  /*5790*/  LDS.128 R16, [R3+0x440] ;  /* 0x0004400003107984 */ /* 0x002e680000000c00 */
[----:B------:R-:W1:Y:S01]  /*57a0*/  LDS.128 R12, [R3+0x540] ;  /* 0x00054000030c7984 */ /* 0x000e620000000c00 */
[----:B---3--:R-:W-:-:S02]  /*57b0*/  IMAD R25, R144, R165, RZ ;  /* 0x000000a590197224 */ /* 0x008fc400078e02ff */
[-C--:B------:R-:W-:Y:S02]  /*57c0*/  IMAD R37, R145, R165.reuse, RZ ;  /* 0x000000a591257224 */ /* 0x080fe400078e02ff */
[-C--:B-----5:R-:W-:Y:S02]  /*57d0*/  IMAD R4, R4, R0.reuse, R25 ;  /* 0x0000000004047224 */ /* 0x0a0fe400078e0219 */
[-C--:B------:R-:W-:Y:S02]  /*57e0*/  IMAD R25, R146, R165.reuse, RZ ;  /* 0x000000a592197224 */ /* 0x080fe400078e02ff */
[----:B------:R-:W-:Y:S02]  /*57f0*/  IMAD R36, R147, R165, RZ ;  /* 0x000000a593247224 */ /* 0x000fe400078e02ff */
[-C--:B------:R-:W-:Y:S01]  /*5800*/  IMAD R6, R6, R0.reuse, R25 ;  /* 0x0000000006067224 */ /* 0x080fe200078e0219 */
[----:B------:R-:W-:Y:S01]  /*5810*/  IADD3.X R25, R27, c[0x0][0x28c], RZ, P0, !PT ;  /* 0x0000a3001b197a10 */ /* 0x000fe200007fe4ff */
[-C--:B------:R-:W-:Y:S01]  /*5820*/  IMAD R5, R5, R0.reuse, R37 ;  /* 0x0000000005057224 */ /* 0x080fe200078e0225 */
[----:B------:R-:W-:Y:S01]  /*5830*/  ISETP.LT.AND P0, PT, R34, c[0x0][0x160], P6 ;  /* 0x0000580022007a0c */ /* 0x000fe20003701270 */
[----:B------:R-:W-:-:S05]  /*5840*/  IMAD R7, R7, R0, R36 ;  /* 0x0000000007077224 */ /* 0x000fca00078e0224 */
[----:B------:R4:W-:Y:S01]  /*5850*/  @P1 STG.E.128 [R24.64], R4 ;  /* 0x0000000418001986 */ /* 0x0009e2000c101d0c */
[----:B------:R-:W-:Y:S01]  /*5860*/  IADD3 R36, P1, R26, UR4, RZ ;  /* 0x000000041a247c10 */ /* 0x000fe2000ff3e0ff */
[-C--:B--2---:R-:W-:Y:S02]  /*5870*/  IMAD R37, R140, R165.reuse, RZ ;  /* 0x000000a58c257224 */ /* 0x084fe400078e02ff */
[-C--:B------:R-:W-:Y:S02]  /*5880*/  IMAD R34, R141, R165.reuse, RZ ;  /* 0x000000a58d227224 */ /* 0x080fe400078e02ff */
[----:B------:R-:W-:Y:S02]  /*5890*/  IMAD R20, R20, R0, R37 ;  /* 0x0000000014147224 */ /* 0x000fe400078e0225 */
[-C--:B------:R-:W-:Y:S02]  /*58a0*/  IMAD R37, R142, R165.reuse, RZ ;  /* 0x000000a58e257224 */ /* 0x080fe400078e02ff */
[----:B------:R-:W-:-:S02]  /*58b0*/  IMAD R26, R143, R165, RZ ;  /* 0x000000a58f1a7224 */ /* 0x000fc400078e02ff */
[-C--:B------:R-:W-:Y:S01]  /*58c0*/  IMAD R22, R22, R0.reuse, R37 ;  /* 0x0000000016167224 */ /* 0x080fe200078e0225 */
[----:B------:R-:W-:Y:S01]  /*58d0*/  IADD3.X R37, R27, UR5, RZ, P1, !PT ;  /* 0x000000051b257c10 */ /* 0x000fe20008ffe4ff */
[-C--:B------:R-:W-:Y:S01]  /*58e0*/  IMAD R21, R21, R0.reuse, R34 ;  /* 0x0000000015157224 */ /* 0x080fe200078e0222 */
[----:B------:R-:W-:Y:S01]  /*58f0*/  ISETP.LT.AND P1, PT, R35, c[0x0][0x160], P6 ;  /* 0x0000580023007a0c */ /* 0x000fe20003721270 */
[----:B------:R-:W-:Y:S01]  /*5900*/  IMAD R23, R23, R0, R26 ;  /* 0x0000000017177224 */ /* 0x000fe200078e021a */
[----:B------:R-:W-:-:S04]  /*5910*/  IADD3 R34, R164, 0x30, RZ ;  /* 0x00000030a4227810 */ /* 0x000fc80007ffe0ff */
[----:B------:R2:W-:Y:S01]  /*5920*/  @P0 STG.E.128 [R36.64], R20 ;  /* 0x0000001424000986 */ /* 0x0005e2000c101d0c */
[----:B------:R-:W-:-:S04]  /*5930*/  IADD3 R26, P0, R32, c[0x0][0x288], RZ ;  /* 0x0000a200201a7a10 */ /* 0x000fc80007f1e0ff */
[----:B------:R-:W-:Y:S01]  /*5940*/  IADD3.X R27, R33, c[0x0][0x28c], RZ, P0, !PT ;  /* 0x0000a300211b7a10 */ /* 0x000fe200007fe4ff */
[-C--:B----4-:R-:W-:Y:S02]  /*5950*/  IMAD R5, R136, R165.reuse, RZ ;  /* 0x000000a588057224 */ /* 0x090fe400078e02ff */
[-C--:B------:R-:W-:Y:S02]  /*5960*/  IMAD R4, R137, R165.reuse, RZ ;  /* 0x000000a589047224 */ /* 0x080fe400078e02ff */
[-C--:B-1----:R-:W-:Y:S02]  /*5970*/  IMAD R16, R16, R0.reuse, R5 ;  /* 0x0000000010107224 */ /* 0x082fe400078e0205 */
[----:B------:R-:W-:Y:S02]  /*5980*/  IMAD R17, R17, R0, R4 ;  /* 0x0000000011117224 */ /* 0x000fe400078e0204 */
[-C--:B------:R-:W-:Y:S02]  /*5990*/  IMAD R6, R139, R165.reuse, RZ ;  /* 0x000000a58b067224 */ /* 0x080fe400078e02ff */
[----:B------:R-:W-:-:S02]  /*59a0*/  IMAD R5, R8, R165, RZ ;  /* 0x000000a508057224 */ /* 0x000fc400078e02ff */
[-C--:B------:R-:W-:Y:S02]  /*59b0*/  IMAD R4, R9, R165.reuse, RZ ;  /* 0x000000a509047224 */ /* 0x080fe400078e02ff */
[-C--:B------:R-:W-:Y:S02]  /*59c0*/  IMAD R7, R138, R165.reuse, RZ ;  /* 0x000000a58a077224 */ /* 0x080fe400078e02ff */
[-C--:B------:R-:W-:Y:S01]  /*59d0*/  IMAD R19, R19, R0.reuse, R6 ;  /* 0x0000000013137224 */ /* 0x080fe200078e0206 */
[----:B------:R-:W-:Y:S01]  /*59e0*/  IADD3 R6, P0, R32, UR4, RZ ;  /* 0x0000000420067c10 */ /* 0x000fe2000ff1e0ff */
[-C--:B------:R-:W-:Y:S02]  /*59f0*/  IMAD R12, R12, R0.reuse, R5 ;  /* 0x000000000c0c7224 */ /* 0x080fe400078e0205 */
[----:B------:R-:W-:Y:S02]  /*5a00*/  IMAD R13, R13, R0, R4 ;  /* 0x000000000d0d7224 */ /* 0x000fe400078e0204 */
[----:B------:R-:W-:-:S02]  /*5a10*/  IMAD R5, R10, R165, RZ ;  /* 0x000000a50a057224 */ /* 0x000fc400078e02ff */
[----:B------:R-:W-:Y:S02]  /*5a20*/  IMAD R4, R11, R165, RZ ;  /* 0x000000a50b047224 */ /* 0x000fe400078e02ff */
[-C--:B------:R-:W-:Y:S01]  /*5a30*/  IMAD R18, R18, R0.reuse, R7 ;  /* 0x0000000012127224 */ /* 0x080fe200078e0207 */
[----:B------:R-:W-:Y:S01]  /*5a40*/  IADD3.X R7, R33, UR5, RZ, P0, !PT ;  /* 0x0000000521077c10 */ /* 0x000fe200087fe4ff */
[-C--:B------:R-:W-:Y:S01]  /*5a50*/  IMAD R14, R14, R0.reuse, R5 ;  /* 0x000000000e0e7224 */ /* 0x080fe200078e0205 */
[----:B------:R-:W-:Y:S01]  /*5a60*/  IADD3 R32, P0, R30, c[0x0][0x238], RZ ;  /* 0x00008e001e207a10 */ /* 0x000fe20007f1e0ff */
[----:B------:R-:W-:Y:S01]  /*5a70*/  IMAD R15, R15, R0, R4 ;  /* 0x000000000f0f7224 */ /* 0x000fe200078e0204 */
[----:B------:R-:W-:Y:S01]  /*5a80*/  @P2 STG.E.128 [R26.64], R16 ;  /* 0x000000101a002986 */ /* 0x000fe2000c101d0c */
[C---:B------:R-:W-:Y:S02]  /*5a90*/  ISETP.LT.AND P2, PT, R34.reuse, c[0x0][0x160], P3 ;  /* 0x0000580022007a0c */ /* 0x040fe40001f41270 */
[----:B------:R-:W-:Y:S01]  /*5aa0*/  IADD3.X R33, R31, c[0x0][0x23c], RZ, P0, !PT ;  /* 0x00008f001f217a10 */ /* 0x000fe200007fe4ff */
[----:B------:R1:W-:Y:S01]  /*5ab0*/  @P1 STG.E.128 [R6.64], R12 ;  /* 0x0000000c06001986 */ /* 0x0003e2000c101d0c */
[----:B------:R-:W-:-:S02]  /*5ac0*/  ISETP.LT.AND P1, PT, R34, c[0x0][0x160], P4 ;  /* 0x0000580022007a0c */ /* 0x000fc40002721270 */
[----:B------:R-:W-:Y:S02]  /*5ad0*/  IADD3 R4, P0, R30, UR6, RZ ;  /* 0x000000061e047c10 */ /* 0x000fe4000ff1e0ff */
[----:B------:R-:W-:Y:S02]  /*5ae0*/  IADD3 R30, R164, 0x32, RZ ;  /* 0x00000032a41e7810 */ /* 0x000fe40007ffe0ff */
[----:B------:R-:W-:-:S03]  /*5af0*/  IADD3.X R5, R31, UR7, RZ, P0, !PT ;  /* 0x000000071f057c10 */ /* 0x000fc600087fe4ff */
[----:B------:R-:W3:Y:S04]  /*5b00*/  @P2 LDG.E.LTC128B.128 R144, [R32.64] ;  /* 0x0000000c20902981 */ /* 0x000ee8000c1e1d20 */
[----:B------:R4:W5:Y:S01]  /*5b10*/  @P1 LDG.E.LTC128B.128 R140, [R4.64] ;  /* 0x0000000c048c1981 */ /* 0x000962000c1e1d20 */
[----:B------:R-:W-:Y:S02]  /*5b20*/  ISETP.LT.AND P1, PT, R30, c[0x0][0x160], P3 ;  /* 0x000058001e007a0c */ /* 0x000fe40001f21270 */
[----:B--2---:R-:W-:-:S04]  /*5b30*/  IADD3 R36, P0, R28, c[0x0][0x238], RZ ;  /* 0x00008e001c247a10 */ /* 0x004fc80007f1e0ff */
[----:B------:R-:W-:-:S07]  /*5b40*/  IADD3.X R37, R29, c[0x0][0x23c], RZ, P0, !PT ;  /* 0x00008f001d257a10 */ /* 0x000fce00007fe4ff */
[----:B------:R-:W2:Y:S01]  /*5b50*/  @P1 LDG.E.LTC128B.128 R136, [R36.64] ;  /* 0x0000000c24881981 */ /* 0x000ea2000c1e1d20 */
[----:B------:R-:W-:Y:S02]  /*5b60*/  ISETP.LT.AND P1, PT, R30, c[0x0][0x160], P4 ;  /* 0x000058001e007a0c */ /* 0x000fe40002721270 */
[----:B-1----:R-:W-:-:S04]  /*5b70*/  IADD3 R6, P0, R28, UR6, RZ ;  /* 0x000000061c067c10 */ /* 0x002fc8000ff1e0ff */
[----:B------:R-:W-:-:S07]  /*5b80*/  IADD3.X R7, R29, UR7, RZ, P0, !PT ;  /* 0x000000071d077c10 */ /* 0x000fce00087fe4ff */
[----:B------:R4:W2:Y:S04]  /*5b90*/  @P1 LDG.E.LTC128B.128 R8, [R6.64] ;  /* 0x0000000c06081981 */ /* 0x0008a8000c1e1d20 */
[----:B------:R-:W-:Y:S01]  /*5ba0*/  BAR.SYNC.DEFER_BLOCKING 0x0 ;  /* 0x0000000000007b1d */ /* 0x000fe20000010000 */
[C---:B------:R-:W-:Y:S02]  /*5bb0*/  ISETP.LT.AND P2, PT, R34.reuse, c[0x0][0x160], P5 ;  /* 0x0000580022007a0c */ /* 0x040fe40002f41270 */
        /* <DEDUP_REMOVED lines=10> */
[----:B------:R-:W1:Y:S04]  /*5c60*/  LDS.128 R12, [R3] ;  /* 0x00000000030c7984 */ /* 0x000e680000000c00 */
[----:B----4-:R-:W4:Y:S04]  /*5c70*/  LDS.128 R4, [R3+0x100] ;  /* 0x0001000003047984 */ /* 0x010f280000000c00 */
[----:B------:R-:W1:Y:S04]  /*5c80*/  LDS.128 R20, [R3+0x440] ;  /* 0x0004400003147984 */ /* 0x000e680000000c00 */
[----:B------:R-:W1:Y:S01]  /*5c90*/  LDS.128 R16, [R3+0x540] ;  /* 0x0005400003107984 */ /* 0x000e620000000c00 */
[----:B---3--:R-:W-:-:S02]  /*5ca0*/  IMAD R29, R144, R165, RZ ;  /* 0x000000a5901d7224 */ /* 0x008fc400078e02ff */
[-C--:B------:R-:W-:Y:S02]  /*5cb0*/  IMAD R28, R145, R165.reuse, RZ ;  /* 0x000000a5911c7224 */ /* 0x080fe400078e02ff */
[-C--:B-1----:R-:W-:Y:S02]  /*5cc0*/  IMAD R12, R12, R0.reuse, R29 ;  /* 0x000000000c0c7224 */ /* 0x082fe400078e021d */
[-C--:B------:R-:W-:Y:S01]  /*5cd0*/  IMAD R13, R13, R0.reuse, R28 ;  /* 0x000000000d0d7224 */ /* 0x080fe200078e021c */
[----:B------:R-:W-:Y:S01]  /*5ce0*/  IADD3 R28, P0, R24, c[0x0][0x288], RZ ;  /* 0x0000a200181c7a10 */ /* 0x000fe20007f1e0ff */
[-C--:B-----5:R-:W-:Y:S02]  /*5cf0*/  IMAD R29, R140, R165.reuse, RZ ;  /* 0x000000a58c1d7224 */ /* 0x0a0fe400078e02ff */
[-C--:B------:R-:W-:Y:S02]  /*5d00*/  IMAD R31, R147, R165.reuse, RZ ;  /* 0x000000a5931f7224 */ /* 0x080fe400078e02ff */
[-C--:B----4-:R-:W-:Y:S01]  /*5d10*/  IMAD R4, R4, R0.reuse, R29 ;  /* 0x0000000004047224 */ /* 0x090fe200078e021d */
[----:B------:R-:W-:Y:S01]  /*5d20*/  IADD3.X R29, R25, c[0x0][0x28c], RZ, P0, !PT ;  /* 0x0000a300191d7a10 */ /* 0x000fe200007fe4ff */
[----:B------:R-:W-:Y:S01]  /*5d30*/  IMAD R35, R146, R165, RZ ;  /* 0x000000a592237224 */ /* 0x000fe200078e02ff */
[----:B------:R-:W-:Y:S01]  /*5d40*/  IADD3 R38, P0, R24, UR4, RZ ;  /* 0x0000000418267c10 */ /* 0x000fe2000ff1e0ff */
[----:B------:R-:W-:-:S02]  /*5d50*/  IMAD R15, R15, R0, R31 ;  /* 0x000000000f0f7224 */ /* 0x000fc400078e021f */
[-C--:B------:R-:W-:Y:S01]  /*5d60*/  IMAD R34, R141, R165.reuse, RZ ;  /* 0x000000a58d227224 */ /* 0x080fe200078e02ff */
[----:B------:R-:W-:Y:S01]  /*5d70*/  IADD3.X R39, R25, UR5, RZ, P0, !PT ;  /* 0x0000000519277c10 */ /* 0x000fe200087fe4ff */
[-C--:B------:R-:W-:Y:S01]  /*5d80*/  IMAD R31, R142, R165.reuse, RZ ;  /* 0x000000a58e1f7224 */ /* 0x080fe200078e02ff */
[----:B------:R-:W-:Y:S01]  /*5d90*/  ISETP.LT.AND P0, PT, R30, c[0x0][0x160], P5 ;  /* 0x000058001e007a0c */ /* 0x000fe20002f01270 */
[----:B------:R-:W-:Y:S02]  /*5da0*/  IMAD R24, R143, R165, RZ ;  /* 0x000000a58f187224 */ /* 0x000fe400078e02ff */
[-C--:B------:R-:W-:Y:S02]  /*5db0*/  IMAD R14, R14, R0.reuse, R35 ;  /* 0x000000000e0e7224 */ /* 0x080fe400078e0223 */
[-C--:B------:R-:W-:Y:S02]  /*5dc0*/  IMAD R5, R5, R0.reuse, R34 ;  /* 0x0000000005057224 */ /* 0x080fe400078e0222 */
[-C--:B------:R-:W-:Y:S01]  /*5dd0*/  IMAD R6, R6, R0.reuse, R31 ;  /* 0x0000000006067224 */ /* 0x080fe200078e021f */
[----:B------:R-:W-:Y:S01]  /*5de0*/  @P2 STG.E.128 [R28.64], R12 ;  /* 0x0000000c1c002986 */ /* 0x000fe2000c101d0c */
[----:B------:R-:W-:-:S02]  /*5df0*/  IMAD R7, R7, R0, R24 ;  /* 0x0000000007077224 */ /* 0x000fc400078e0218 */
[-C--:B--2---:R-:W-:Y:S02]  /*5e00*/  IMAD R25, R136, R165.reuse, RZ ;  /* 0x000000a588197224 */ /* 0x084fe400078e02ff */
[-C--:B------:R-:W-:Y:S01]  /*5e10*/  IMAD R34, R137, R165.reuse, RZ ;  /* 0x000000a589227224 */ /* 0x080fe200078e02ff */
[----:B------:R1:W-:Y:S01]  /*5e20*/  @P1 STG.E.128 [R38.64], R4 ;  /* 0x0000000426001986 */ /* 0x0003e2000c101d0c */
[-C--:B------:R-:W-:Y:S01]  /*5e30*/  IMAD R20, R20, R0.reuse, R25 ;  /* 0x0000000014147224 */ /* 0x080fe200078e0219 */
[----:B------:R-:W-:Y:S01]  /*5e40*/  IADD3 R24, P1, R26, c[0x0][0x288], RZ ;  /* 0x0000a2001a187a10 */ /* 0x000fe20007f3e0ff */
[-C--:B------:R-:W-:Y:S02]  /*5e50*/  IMAD R25, R138, R165.reuse, RZ ;  /* 0x000000a58a197224 */ /* 0x080fe400078e02ff */
[----:B------:R-:W-:Y:S02]  /*5e60*/  IMAD R31, R139, R165, RZ ;  /* 0x000000a58b1f7224 */ /* 0x000fe400078e02ff */
[-C--:B------:R-:W-:Y:S01]  /*5e70*/  IMAD R22, R22, R0.reuse, R25 ;  /* 0x0000000016167224 */ /* 0x080fe200078e0219 */
[----:B------:R-:W-:Y:S01]  /*5e80*/  IADD3.X R25, R27, c[0x0][0x28c], RZ, P1, !PT ;  /* 0x0000a3001b197a10 */ /* 0x000fe20000ffe4ff */
[-C--:B------:R-:W-:Y:S01]  /*5e90*/  IMAD R21, R21, R0.reuse, R34 ;  /* 0x0000000015157224 */ /* 0x080fe200078e0222 */
[----:B------:R-:W-:Y:S01]  /*5ea0*/  ISETP.LT.AND P1, PT, R30, c[0x0][0x160], P6 ;  /* 0x000058001e007a0c */ /* 0x000fe20003721270 */
[----:B------:R-:W-:-:S05]  /*5eb0*/  IMAD R23, R23, R0, R31 ;  /* 0x0000000017177224 */ /* 0x000fca00078e021f */
[----:B------:R-:W-:Y:S01]  /*5ec0*/  @P0 STG.E.128 [R24.64], R20 ;  /* 0x0000001418000986 */ /* 0x000fe2000c101d0c */
[-C--:B-1----:R-:W-:Y:S01]  /*5ed0*/  IMAD R4, R9, R165.reuse, RZ ;  /* 0x000000a509047224 */ /* 0x082fe200078e02ff */
[----:B------:R-:W-:Y:S01]  /*5ee0*/  IADD3 R6, P0, R26, UR4, RZ ;  /* 0x000000041a067c10 */ /* 0x000fe2000ff1e0ff */
[-C--:B------:R-:W-:Y:S01]  /*5ef0*/  IMAD R5, R8, R165.reuse, RZ ;  /* 0x000000a508057224 */ /* 0x080fe200078e02ff */
[----:B------:R-:W-:Y:S01]  /*5f00*/  IADD3 R26, R164, 0x38, RZ ;  /* 0x00000038a41a7810 */ /* 0x000fe20007ffe0ff */
[-C--:B------:R-:W-:Y:S01]  /*5f10*/  IMAD R17, R17, R0.reuse, R4 ;  /* 0x0000000011117224 */ /* 0x080fe200078e0204 */
[----:B------:R-:W-:Y:S01]  /*5f20*/  IADD3.X R7, R27, UR5, RZ, P0, !PT ;  /* 0x000000051b077c10 */ /* 0x000fe200087fe4ff */
[-C--:B------:R-:W-:Y:S01]  /*5f30*/  IMAD R16, R16, R0.reuse, R5 ;  /* 0x0000000010107224 */ /* 0x080fe200078e0205 */
[----:B------:R-:W-:Y:S01]  /*5f40*/  IADD3 R164, R164, 0x3a, RZ ;  /* 0x0000003aa4a47810 */ /* 0x000fe20007ffe0ff */
[-C--:B------:R-:W-:Y:S01]  /*5f50*/  IMAD R4, R11, R165.reuse, RZ ;  /* 0x000000a50b047224 */ /* 0x080fe200078e02ff */
[----:B------:R-:W-:Y:S01]  /*5f60*/  ISETP.LT.AND P2, PT, R26, c[0x0][0x160], P3 ;  /* 0x000058001a007a0c */ /* 0x000fe20001f41270 */
[----:B------:R-:W-:Y:S01]  /*5f70*/  IMAD R5, R10, R165, RZ ;  /* 0x000000a50a057224 */ /* 0x000fe200078e02ff */
[----:B------:R-:W-:Y:S01]  /*5f80*/  ISETP.LT.AND P3, PT, R164, c[0x0][0x160], P3 ;  /* 0x00005800a4007a0c */ /* 0x000fe20001f61270 */
[-C--:B------:R-:W-:Y:S01]  /*5f90*/  IMAD R19, R19, R0.reuse, R4 ;  /* 0x0000000013137224 */ /* 0x080fe200078e0204 */
[----:B------:R-:W-:Y:S01]  /*5fa0*/  IADD3 R4, P0, R32, c[0x0][0x238], RZ ;  /* 0x00008e0020047a10 */ /* 0x000fe20007f1e0ff */
[----:B------:R-:W-:-:S03]  /*5fb0*/  IMAD R18, R18, R0, R5 ;  /* 0x0000000012127224 */ /* 0x000fc600078e0205 */
[C---:B------:R-:W-:Y:S02]  /*5fc0*/  IADD3.X R5, R33.reuse, c[0x0][0x23c], RZ, P0, !PT ;  /* 0x00008f0021057a10 */ /* 0x040fe400007fe4ff */
[----:B------:R1:W-:Y:S01]  /*5fd0*/  @P1 STG.E.128 [R6.64], R16 ;  /* 0x0000001006001986 */ /* 0x0003e2000c101d0c */
[----:B------:R-:W-:Y:S02]  /*5fe0*/  IADD3 R12, P0, R32, UR6, RZ ;  /* 0x00000006200c7c10 */ /* 0x000fe4000ff1e0ff */
[----:B------:R-:W-:Y:S01]  /*5ff0*/  ISETP.LT.AND P1, PT, R26, c[0x0][0x160], P4 ;  /* 0x000058001a007a0c */ /* 0x000fe20002721270 */
[----:B------:R2:W3:Y:S01]  /*6000*/  @P2 LDG.E.LTC128B.128 R144, [R4.64] ;  /* 0x0000000c04902981 */ /* 0x0004e2000c1e1d20 */
[----:B------:R-:W-:Y:S02]  /*6010*/  IADD3.X R13, R33, UR7, RZ, P0, !PT ;  /* 0x00000007210d7c10 */ /* 0x000fe400087fe4ff */
[----:B------:R-:W-:Y:S02]  /*6020*/  IADD3 R14, P0, R36, c[0x0][0x238], RZ ;  /* 0x00008e00240e7a10 */ /* 0x000fe40007f1e0ff */
[----:B------:R-:W-:-:S02]  /*6030*/  ISETP.LT.AND P4, PT, R164, c[0x0][0x160], P4 ;  /* 0x00005800a4007a0c */ /* 0x000fc40002781270 */
[----:B------:R-:W-:-:S05]  /*6040*/  IADD3.X R15, R37, c[0x0][0x23c], RZ, P0, !PT ;  /* 0x00008f00250f7a10 */ /* 0x000fca00007fe4ff */
[----:B------:R4:W5:Y:S04]  /*6050*/  @P1 LDG.E.LTC128B.128 R140, [R12.64] ;  /* 0x0000000c0c8c1981 */ /* 0x000968000c1e1d20 */
[----:B------:R4:W5:Y:S01]  /*6060*/  @P3 LDG.E.LTC128B.128 R136, [R14.64] ;  /* 0x0000000c0e883981 */ /* 0x000962000c1e1d20 */
[----:B-1----:R-:W-:-:S04]  /*6070*/  IADD3 R6, P0, R36, UR6, RZ ;  /* 0x0000000624067c10 */ /* 0x002fc8000ff1e0ff */
[----:B------:R-:W-:-:S05]  /*6080*/  IADD3.X R7, R37, UR7, RZ, P0, !PT ;  /* 0x0000000725077c10 */ /* 0x000fca00087fe4ff */
[----:B------:R2:W5:Y:S01]  /*6090*/  @P4 LDG.E.LTC128B.128 R8, [R6.64] ;  /* 0x0000000c06084981 */ /* 0x000562000c1e1d20 */
[C---:B------:R-:W-:Y:S02]  /*60a0*/  ISETP.LT.AND P2, PT, R26.reuse, c[0x0][0x160], P5 ;  /* 0x000058001a007a0c */ /* 0x040fe40002f41270 */
[----:B------:R-:W-:Y:S01]  /*60b0*/  ISETP.LT.AND P1, PT, R26, c[0x0][0x160], P6 ;  /* 0x000058001a007a0c */ /* 0x000fe20003721270 */
        /* <DEDUP_REMOVED lines=10> */
[----:B------:R1:W-:Y:S04]  /*6160*/  STS.64 [R2.X8+0xe0], R106 ;  /* 0x0000e06a02007388 */ /* 0x0003e80000008a00 */
[----:B------:R-:W-:Y:S01]  /*6170*/  BAR.SYNC.DEFER_BLOCKING 0x0 ;  /* 0x0000000000007b1d */ /* 0x000fe20000010000 */
[----:B-1----:R-:W-:-:S05]  /*6180*/  IADD3 R2, P0, R28, c[0x0][0x288], RZ ;  /* 0x0000a2001c027a10 */ /* 0x002fca0007f1e0ff */
[----:B------:R-:W1:Y:S01]  /*6190*/  LDS.128 R16, [R3] ;  /* 0x0000000003107984 */ /* 0x000e620000000c00 */
[----:B------:R-:W-:-:S03]  /*61a0*/  IADD3 R28, P3, R28, UR4, RZ ;  /* 0x000000041c1c7c10 */ /* 0x000fc6000ff7e0ff */
[----:B----4-:R-:W4:Y:S04]  /*61b0*/  LDS.128 R12, [R3+0x100] ;  /* 0x00010000030c7984 */ /* 0x010f280000000c00 */
[----:B--2---:R-:W2:Y:S04]  /*61c0*/  LDS.128 R4, [R3+0x440] ;  /* 0x0004400003047984 */ /* 0x004ea80000000c00 */
[----:B------:R1:W2:Y:S02]  /*61d0*/  LDS.128 R20, [R3+0x540] ;  /* 0x0005400003147984 */ /* 0x0002a40000000c00 */
[----:B-1----:R-:W-:-:S02]  /*61e0*/  IADD3.X R3, R29, c[0x0][0x28c], RZ, P0, !PT ;  /* 0x0000a3001d037a10 */ /* 0x002fc400007fe4ff */
[----:B------:R-:W-:Y:S02]  /*61f0*/  IADD3 R26, P0, R24, c[0x0][0x288], RZ ;  /* 0x0000a200181a7a10 */ /* 0x000fe40007f1e0ff */
[----:B------:R-:W-:Y:S01]  /*6200*/  IADD3.X R29, R29, UR5, RZ, P3, !PT ;  /* 0x000000051d1d7c10 */ /* 0x000fe20009ffe4ff */
[-C--:B---3--:R-:W-:Y:S02]  /*6210*/  IMAD R37, R144, R165.reuse, RZ ;  /* 0x000000a590257224 */ /* 0x088fe400078e02ff */
[-C--:B------:R-:W-:Y:S02]  /*6220*/  IMAD R145, R145, R165.reuse, RZ ;  /* 0x000000a591917224 */ /* 0x080fe400078e02ff */
[-C--:B------:R-:W-:Y:S02]  /*6230*/  IMAD R35, R146, R165.reuse, RZ ;  /* 0x000000a592237224 */ /* 0x080fe400078e02ff */
[----:B------:R-:W-:Y:S02]  /*6240*/  IMAD R147, R147, R165, RZ ;  /* 0x000000a593937224 */ /* 0x000fe400078e02ff */
[----:B------:R-:W-:-:S02]  /*6250*/  IMAD R16, R16, R0, R37 ;  /* 0x0000000010107224 */ /* 0x000fc400078e0225 */
[----:B------:R-:W-:Y:S02]  /*6260*/  IMAD R17, R17, R0, R145 ;  /* 0x0000000011117224 */ /* 0x000fe400078e0291 */
[-C--:B-----5:R-:W-:Y:S02]  /*6270*/  IMAD R33, R140, R165.reuse, RZ ;  /* 0x000000a58c217224 */ /* 0x0a0fe400078e02ff */
[-C--:B------:R-:W-:Y:S02]  /*6280*/  IMAD R141, R141, R165.reuse, RZ ;  /* 0x000000a58d8d7224 */ /* 0x080fe400078e02ff */
[-C--:B------:R-:W-:Y:S02]  /*6290*/  IMAD R31, R142, R165.reuse, RZ ;  /* 0x000000a58e1f7224 */ /* 0x080fe400078e02ff */
[-C--:B------:R-:W-:Y:S02]  /*62a0*/  IMAD R143, R143, R165.reuse, RZ ;  /* 0x000000a58f8f7224 */ /* 0x080fe400078e02ff */
[----:B------:R-:W-:-:S02]  /*62b0*/  IMAD R27, R136, R165, RZ ;  /* 0x000000a5881b7224 */ /* 0x000fc400078e02ff */
[-C--:B------:R-:W-:Y:S02]  /*62c0*/  IMAD R137, R137, R165.reuse, RZ ;  /* 0x000000a589897224 */ /* 0x080fe400078e02ff */
[-C--:B------:R-:W-:Y:S02]  /*62d0*/  IMAD R39, R138, R165.reuse, RZ ;  /* 0x000000a58a277224 */ /* 0x080fe400078e02ff */
[----:B------:R-:W-:Y:S02]  /*62e0*/  IMAD R139, R139, R165, RZ ;  /* 0x000000a58b8b7224 */ /* 0x000fe400078e02ff */
[-C--:B------:R-:W-:Y:S02]  /*62f0*/  IMAD R18, R18, R0.reuse, R35 ;  /* 0x0000000012127224 */ /* 0x080fe400078e0223 */
[-C--:B------:R-:W-:Y:S02]  /*6300*/  IMAD R19, R19, R0.reuse, R147 ;  /* 0x0000000013137224 */ /* 0x080fe400078e0293 */
[----:B----4-:R-:W-:-:S02]  /*6310*/  IMAD R12, R12, R0, R33 ;  /* 0x000000000c0c7224 */ /* 0x010fc400078e0221 */
[-C--:B------:R-:W-:Y:S01]  /*6320*/  IMAD R13, R13, R0.reuse, R141 ;  /* 0x000000000d0d7224 */ /* 0x080fe200078e028d */
[----:B------:R1:W-:Y:S01]  /*6330*/  @P2 STG.E.128 [R2.64], R16 ;  /* 0x0000001002002986 */ /* 0x0003e2000c101d0c */
[-C--:B------:R-:W-:Y:S02]  /*6340*/  IMAD R14, R14, R0.reuse, R31 ;  /* 0x000000000e0e7224 */ /* 0x080fe400078e021f */
[-C--:B------:R-:W-:Y:S02]  /*6350*/  IMAD R15, R15, R0.reuse, R143 ;  /* 0x000000000f0f7224 */ /* 0x080fe400078e028f */
[-C--:B--2---:R-:W-:Y:S01]  /*6360*/  IMAD R4, R4, R0.reuse, R27 ;  /* 0x0000000004047224 */ /* 0x084fe200078e021b */
[----:B------:R-:W-:Y:S01]  /*6370*/  IADD3.X R27, R25, c[0x0][0x28c], RZ, P0, !PT ;  /* 0x0000a300191b7a10 */ /* 0x000fe200007fe4ff */
[-C--:B------:R-:W-:Y:S01]  /*6380*/  IMAD R5, R5, R0.reuse, R137 ;  /* 0x0000000005057224 */ /* 0x080fe200078e0289 */
[----:B------:R-:W-:Y:S01]  /*6390*/  IADD3 R24, P0, R24, UR4, RZ ;  /* 0x0000000418187c10 */ /* 0x000fe2000ff1e0ff */
[-C--:B------:R-:W-:Y:S01]  /*63a0*/  IMAD R6, R6, R0.reuse, R39 ;  /* 0x0000000006067224 */ /* 0x080fe200078e0227 */
[----:B------:R1:W-:Y:S01]  /*63b0*/  @P1 STG.E.128 [R28.64], R12 ;  /* 0x0000000c1c001986 */ /* 0x0003e2000c101d0c */
[----:B------:R-:W-:Y:S01]  /*63c0*/  IMAD R7, R7, R0, R139 ;  /* 0x0000000007077224 */ /* 0x000fe200078e028b */
[----:B------:R-:W-:Y:S01]  /*63d0*/  IADD3.X R25, R25, UR5, RZ, P0, !PT ;  /* 0x0000000519197c10 */ /* 0x000fe200087fe4ff */
[----:B------:R-:W-:-:S02]  /*63e0*/  IMAD R31, R8, R165, RZ ;  /* 0x000000a5081f7224 */ /* 0x000fc400078e02ff */
[-C--:B------:R-:W-:Y:S01]  /*63f0*/  IMAD R8, R9, R165.reuse, RZ ;  /* 0x000000a509087224 */ /* 0x080fe200078e02ff */
[----:B------:R1:W-:Y:S01]  /*6400*/  @P5 STG.E.128 [R26.64], R4 ;  /* 0x000000041a005986 */ /* 0x0003e2000c101d0c */
[-C--:B------:R-:W-:Y:S02]  /*6410*/  IMAD R9, R10, R165.reuse, RZ ;  /* 0x000000a50a097224 */ /* 0x080fe400078e02ff */
[----:B------:R-:W-:Y:S02]  /*6420*/  IMAD R11, R11, R165, RZ ;  /* 0x000000a50b0b7224 */ /* 0x000fe400078e02ff */
[-C--:B------:R-:W-:Y:S02]  /*6430*/  IMAD R20, R20, R0.reuse, R31 ;  /* 0x0000000014147224 */ /* 0x080fe400078e021f */
[-C--:B------:R-:W-:Y:S02]  /*6440*/  IMAD R21, R21, R0.reuse, R8 ;  /* 0x0000000015157224 */ /* 0x080fe400078e0208 */
[----:B------:R-:W-:-:S02]  /*6450*/  IMAD R22, R22, R0, R9 ;  /* 0x0000000016167224 */ /* 0x000fc400078e0209 */
[----:B------:R-:W-:Y:S01]  /*6460*/  IMAD R23, R23, R0, R11 ;  /* 0x0000000017177224 */ /* 0x000fe200078e020b */
[----:B------:R-:W-:Y:S06]  /*6470*/  @!P6 EXIT ;  /* 0x000000000000e94d */ /* 0x000fec0003800000 */
[----:B------:R-:W-:Y:S01]  /*6480*/  STG.E.128 [R24.64], R20 ;  /* 0x0000001418007986 */ /* 0x000fe2000c101d0c */
[----:B------:R-:W-:Y:S05]  /*6490*/  EXIT ;  /* 0x000000000000794d */ /* 0x000fea0003800000 */
.L_x_8:
[----:B------:R-:W-:Y:S01]  /*64a0*/  BAR.SYNC.DEFER_BLOCKING 0x0 ;  /* 0x0000000000007b1d */ /* 0x000fe20000010000 */
[C---:B------:R-:W-:Y:S02]  /*64b0*/  ISETP.LT.AND P4, PT, R164.reuse, c[0x0][0x160], P5 ;  /* 0x00005800a4007a0c */ /* 0x040fe40002f81270 */
[----:B------:R-:W-:-:S03]  /*64c0*/  ISETP.LT.AND P3, PT, R164, c[0x0][0x160], P6 ;  /* 0x00005800a4007a0c */ /* 0x000fc60003761270 */
[----:B------:R-:W-:Y:S02]  /*64d0*/  ULDC.64 UR4, c[0x0][0x288] ;  /* 0x0000a20000047ab9 */ /* 0x000fe40000000a00 */
[----:B------:R-:W-:-:S04]  /*64e0*/  UIADD3 UR4, UP0, UR4, 0x100, URZ ;  /* 0x0000010004047890 */ /* 0x000fc8000ff1e03f */
[----:B------:R-:W-:Y:S01]  /*64f0*/  UIADD3.X UR5, URZ, UR5, URZ, UP0, !UPT ;  /* 0x000000053f057290 */ /* 0x000fe200087fe43f */
[----:B------:R1:W-:Y:S04]  /*6500*/  STS.64 [R2.X8], R4 ;  /* 0x0000000402007388 */ /* 0x0003e80000008a00 */
[----:B------:R2:W-:Y:S04]  /*6510*/  STS.64 [R2.X8+0x20], R12 ;  /* 0x0000200c02007388 */ /* 0x0005e80000008a00 */
[----:B------:R3:W-:Y:S04]  /*6520*/  STS.64 [R2.X8+0x40], R16 ;  /* 0x0000401002007388 */ /* 0x0007e80000008a00 */
[----:B------:R4:W-:Y:S04]  /*6530*/  STS.64 [R2.X8+0x60], R20 ;  /* 0x0000601402007388 */ /* 0x0009e80000008a00 */
[----:B------:R-:W-:Y:S04]  /*6540*/  STS.64 [R2.X8+0x80], R24 ;  /* 0x0000801802007388 */ /* 0x000fe80000008a00 */
[----:B------:R5:W-:Y:S04]  /*6550*/  STS.64 [R2.X8+0xa0], R28 ;  /* 0x0000a01c02007388 */ /* 0x000be80000008a00 */
[----:B------:R-:W-:Y:S01]  /*6560*/  STS.64 [R2.X8+0xc0], R32 ;  /* 0x0000c02002007388 */ /* 0x000fe20000008a00 */
[----:B-1----:R-:W-:-:S03]  /*6570*/  IADD3 R4, R164, 0x2, RZ ;  /* 0x00000002a4047810 */ /* 0x002fc60007ffe0ff */
[----:B------:R-:W-:Y:S01]  /*6580*/  STS.64 [R2.X8+0xe0], R36 ;  /* 0x0000e02402007388 */ /* 0x000fe20000008a00 */
[----:B------:R-:W-:-:S03]  /*6590*/  @P4 MOV R5, R167 ;  /* 0x000000a700054202 */ /* 0x000fc60000000f00 */
[----:B------:R-:W-:Y:S01]  /*65a0*/  BAR.SYNC.DEFER_BLOCKING 0x0 ;  /* 0x0000000000007b1d */ /* 0x000fe20000010000 */
[C---:B------:R-:W-:Y:S02]  /*65b0*/  ISETP.LT.AND P2, PT, R4.reuse, c[0x0][0x160], P5 ;  /* 0x0000580004007a0c */ /* 0x040fe40002f41270 */
[----:B------:R-:W-:Y:S02]  /*65c0*/  ISETP.LT.AND P0, PT, R4, c[0x0][0x160], P6 ;  /* 0x0000580004007a0c */ /* 0x000fe40003701270 */
[----:B------:R-:W-:Y:S02]  /*65d0*/  @P4 MOV R4, R166 ;  /* 0x000000a600044202 */ /* 0x000fe40000000f00 */
[----:B--2---:R-:W-:Y:S02]  /*65e0*/  IADD3 R12, P1, R166, c[0x0][0x270], RZ ;  /* 0x00009c00a60c7a10 */ /* 0x004fe40007f3e0ff */
[----:B---3--:R-:W-:Y:S02]  /*65f0*/  IADD3 R16, R164, 0xa, RZ ;  /* 0x0000000aa4107810 */ /* 0x008fe40007ffe0ff */
[----:B------:R-:W-:-:S02]  /*6600*/  IADD3.X R13, R167, c[0x0][0x274], RZ, P1, !PT ;  /* 0x00009d00a70d7a10 */ /* 0x000fc40000ffe4ff */
[----:B----4-:R-:W-:Y:S02]  /*6610*/  IADD3 R20, P1, R166, c[0x0][0x288], RZ ;  /* 0x0000a200a6147a10 */ /* 0x010fe40007f3e0ff */
[----:B-----5:R-:W-:Y:S02]  /*6620*/  IADD3 R28, R164, 0x12, RZ ;  /* 0x00000012a41c7810 */ /* 0x020fe40007ffe0ff */
[----:B------:R-:W-:Y:S01]  /*6630*/  IADD3.X R21, R167, c[0x0][0x28c], RZ, P1, !PT ;  /* 0x0000a300a7157a10 */ /* 0x000fe20000ffe4ff */
[----:B------:R-:W1:Y:S04]  /*6640*/  LDS.128 R8, [R3] ;  /* 0x0000000003087984 */ /* 0x000e680000000c00 */
[----:B------:R-:W2:Y:S04]  /*6650*/  LDS.128 R144, [R3+0x100] ;  /* 0x0001000003907984 */ /* 0x000ea80000000c00 */
[----:B------:R-:W3:Y:S04]  /*6660*/  LDS.128 R140, [R3+0x440] ;  /* 0x00044000038c7984 */ /* 0x000ee80000000c00 */
[----:B------:R-:W4:Y:S01]  /*6670*/  LDS.128 R136, [R3+0x540] ;  /* 0x0005400003887984 */ /* 0x000f220000000c00 */
[----:B-1----:R-:W-:-:S02]  /*6680*/  IMAD R8, R8, R0, RZ ;  /* 0x0000000008087224 */ /* 0x002fc400078e02ff */
[-C--:B------:R-:W-:Y:S02]  /*6690*/  IMAD R9, R9, R0.reuse, RZ ;  /* 0x0000000009097224 */ /* 0x080fe400078e02ff */
[-C--:B------:R-:W-:Y:S02]  /*66a0*/  IMAD R10, R10, R0.reuse, RZ ;  /* 0x000000000a0a7224 */ /* 0x080fe400078e02ff */
[-C--:B------:R-:W-:Y:S02]  /*66b0*/  IMAD R11, R11, R0.reuse, RZ ;  /* 0x000000000b0b7224 */ /* 0x080fe400078e02ff */
[-C--:B--2---:R-:W-:Y:S02]  /*66c0*/  IMAD R144, R144, R0.reuse, RZ ;  /* 0x0000000090907224 */ /* 0x084fe400078e02ff */
[-C--:B------:R-:W-:Y:S01]  /*66d0*/  IMAD R145, R145, R0.reuse, RZ ;  /* 0x0000000091917224 */ /* 0x080fe200078e02ff */
[----:B------:R1:W-:Y:S01]  /*66e0*/  @P4 STG.E.128 [R4.64], R8 ;  /* 0x0000000804004986 */ /* 0x0003e2000c101d0c */
[----:B------:R-:W-:-:S02]  /*66f0*/  IMAD R146, R146, R0, RZ ;  /* 0x0000000092927224 */ /* 0x000fc400078e02ff */
[-C--:B------:R-:W-:Y:S02]  /*6700*/  IMAD R147, R147, R0.reuse, RZ ;  /* 0x0000000093937224 */ /* 0x080fe400078e02ff */
[-C--:B---3--:R-:W-:Y:S02]  /*6710*/  IMAD R140, R140, R0.reuse, RZ ;  /* 0x000000008c8c7224 */ /* 0x088fe400078e02ff */
[-C--:B------:R-:W-:Y:S02]  /*6720*/  IMAD R141, R141, R0.reuse, RZ ;  /* 0x000000008d8d7224 */ /* 0x080fe400078e02ff */
[-C--:B------:R-:W-:Y:S02]  /*6730*/  IMAD R142, R142, R0.reuse, RZ ;  /* 0x000000008e8e7224 */ /* 0x080fe400078e02ff */
[-C--:B------:R-:W-:Y:S02]  /*6740*/  IMAD R143, R143, R0.reuse, RZ ;  /* 0x000000008f8f7224 */ /* 0x080fe400078e02ff */
[----:B----4-:R-:W-:-:S02]  /*6750*/  IMAD R136, R136, R0, RZ ;  /* 0x0000000088887224 */ /* 0x010fc400078e02ff */
[-C--:B------:R-:W-:Y:S02]  /*6760*/  IMAD R137, R137, R0.reuse, RZ ;  /* 0x0000000089897224 */ /* 0x080fe400078e02ff */
[-C--:B------:R-:W-:Y:S02]  /*6770*/  IMAD R138, R138, R0.reuse, RZ ;  /* 0x000000008a8a7224 */ /* 0x080fe400078e02ff */
[----:B------:R-:W-:Y:S01]  /*6780*/  IMAD R139, R139, R0, RZ ;  /* 0x000000008b8b7224 */ /* 0x000fe200078e02ff */
[----:B-1----:R-:W-:Y:S02]  /*6790*/  @P3 MOV R4, R166 ;  /* 0x000000a600043202 */ /* 0x002fe40000000f00 */
[----:B------:R-:W-:-:S05]  /*67a0*/  @P3 MOV R5, R167 ;  /* 0x000000a700053202 */ /* 0x000fca0000000f00 */
[----:B------:R1:W-:Y:S01]  /*67b0*/  @P3 STG.E.128 [R4.64+0x100], R144 ;  /* 0x0001009004003986 */ /* 0x0003e2000c101d0c */
[----:B------:R-:W-:-:S03]  /*67c0*/  ISETP.LT.AND P3, PT, R16, c[0x0][0x160], P5 ;  /* 0x0000580010007a0c */ /* 0x000fc60002f61270 */
[----:B------:R-:W-:Y:S01]  /*67d0*/  @P2 STG.E.128 [R12.64], R140 ;  /* 0x0000008c0c002986 */ /* 0x000fe2000c101d0c */
[----:B-1----:R-:W-:Y:S02]  /*67e0*/  @P0 MOV R4, R12 ;  /* 0x0000000c00040202 */ /* 0x002fe40000000f00 */
[----:B------:R-:W-:-:S05]  /*67f0*/  @P0 MOV R5, R13 ;  /* 0x0000000d00050202 */ /* 0x000fca0000000f00 */
[----:B------:R-:W-:Y:S04]  /*6800*/  @P0 STG.E.128 [R4.64+0x100], R136 ;  /* 0x0001008804000986 */ /* 0x000fe8000c101d0c */
[----:B------:R-:W-:Y:S06]  /*6810*/  BAR.SYNC.DEFER_BLOCKING 0x0 ;  /* 0x0000000000007b1d */ /* 0x000fec0000010000 */
[----:B------:R-:W-:Y:S04]  /*6820*/  STS.64 [R2.X8], R6 ;  /* 0x0000000602007388 */ /* 0x000fe80000008a00 */
[----:B------:R1:W-:Y:S04]  /*6830*/  STS.64 [R2.X8+0x20], R14 ;  /* 0x0000200e02007388 */ /* 0x0003e80000008a00 */
[----:B------:R-:W-:Y:S04]  /*6840*/  STS.64 [R2.X8+0x40], R18 ;  /* 0x0000401202007388 */ /* 0x000fe80000008a00 */
[----:B------:R2:W-:Y:S04]  /*6850*/  STS.64 [R2.X8+0x60], R22 ;  /* 0x0000601602007388 */ /* 0x0005e80000008a00 */
[----:B------:R3:W-:Y:S04]  /*6860*/  STS.64 [R2.X8+0x80], R26 ;  /* 0x0000801a02007388 */ /* 0x0007e80000008a00 */
[----:B------:R-:W-:Y:S04]  /*6870*/  STS.64 [R2.X8+0xa0], R30 ;  /* 0x0000a01e02007388 */ /* 0x000fe80000008a00 */
[----:B------:R-:W-:Y:S04]  /*6880*/  STS.64 [R2.X8+0xc0], R34 ;  /* 0x0000c02202007388 */ /* 0x000fe80000008a00 */
[----:B------:R-:W-:Y:S01]  /*6890*/  STS.64 [R2.X8+0xe0], R38 ;  /* 0x0000e02602007388 */ /* 0x000fe20000008a00 */
[----:B-1----:R-:W-:-:S03]  /*68a0*/  IADD3 R14, R164, 0x8, RZ ;  /* 0x00000008a40e7810 */ /* 0x002fc60007ffe0ff */
[----:B------:R-:W-:Y:S01]  /*68b0*/  BAR.SYNC.DEFER_BLOCKING 0x0 ;  /* 0x0000000000007b1d */ /* 0x000fe20000010000 */
[C---:B------:R-:W-:Y:S02]  /*68c0*/  ISETP.LT.AND P0, PT, R14.reuse, c[0x0][0x160], P5 ;  /* 0x000058000e007a0c */ /* 0x040fe40002f01270 */
[----:B------:R-:W-:Y:S02]  /*68d0*/  ISETP.LT.AND P4, PT, R14, c[0x0][0x160], P6 ;  /* 0x000058000e007a0c */ /* 0x000fe40003781270 */
[----:B------:R-:W-:Y:S02]  /*68e0*/  IADD3 R14, P1, R166, UR4, RZ ;  /* 0x00000004a60e7c10 */ /* 0x000fe4000ff3e0ff */
[----:B--2---:R-:W-:Y:S02]  /*68f0*/  IADD3 R22, P2, R12, c[0x0][0x288], RZ ;  /* 0x0000a2000c167a10 */ /* 0x004fe40007f5e0ff */
[----:B------:R-:W-:Y:S02]  /*6900*/  IADD3.X R15, R167, UR5, RZ, P1, !PT ;  /* 0x00000005a70f7c10 */ /* 0x000fe40008ffe4ff */
[----:B------:R-:W-:-:S02]  /*6910*/  ISETP.LT.AND P1, PT, R16, c[0x0][0x160], P6 ;  /* 0x0000580010007a0c */ /* 0x000fc40003721270 */
[----:B------:R-:W-:Y:S02]  /*6920*/  IADD3.X R23, R13, c[0x0][0x28c], RZ, P2, !PT ;  /* 0x0000a3000d177a10 */ /* 0x000fe400017fe4ff */
[----:B---3--:R-:W-:Y:S01]  /*6930*/  IADD3 R26, R164, 0x10, RZ ;  /* 0x00000010a41a7810 */ /* 0x008fe20007ffe0ff */
        /* <DEDUP_REMOVED lines=11> */
[----:B------:R-:W-:Y:S01]  /*69f0*/  IADD3 R12, P0, R12, UR4, RZ ;  /* 0x000000040c0c7c10 */ /* 0x000fe2000ff1e0ff */
[----:B------:R-:W-:-:S02]  /*6a00*/  IMAD R142, R142, R0, RZ ;  /* 0x000000008e8e7224 */ /* 0x000fc400078e02ff */
[-C--:B------:R-:W-:Y:S01]  /*6a10*/  IMAD R143, R143, R0.reuse, RZ ;  /* 0x000000008f8f7224 */ /* 0x080fe200078e02ff */
[----:B------:R-:W-:Y:S01]  /*6a20*/  IADD3.X R13, R13, UR5, RZ, P0, !PT ;  /* 0x000000050d0d7c10 */ /* 0x000fe200087fe4ff */
[-C--:B---3--:R-:W-:Y:S01]  /*6a30*/  IMAD R136, R136, R0.reuse, RZ ;  /* 0x0000000088887224 */ /* 0x088fe200078e02ff */
[----:B------:R-:W-:Y:S01]  /*6a40*/  ISETP.LT.AND P0, PT, R26, c[0x0][0x160], P5 ;  /* 0x000058001a007a0c */ /* 0x000fe20002f01270 */
[-C--:B------:R-:W-:Y:S01]  /*6a50*/  IMAD R137, R137, R0.reuse, RZ ;  /* 0x0000000089897224 */ /* 0x080fe200078e02ff */
[----:B------:R-:W-:Y:S01]  /*6a60*/  @P4 STG.E.128 [R14.64], R140 ;  /* 0x0000008c0e004986 */ /* 0x000fe2000c101d0c */
[-C--:B------:R-:W-:Y:S01]  /*6a70*/  IMAD R138, R138, R0.reuse, RZ ;  /* 0x000000008a8a7224 */ /* 0x080fe200078e02ff */
[----:B------:R-:W-:Y:S01]  /*6a80*/  ISETP.LT.AND P4, PT, R26, c[0x0][0x160], P6 ;  /* 0x000058001a007a0c */ /* 0x000fe20003781270 */
[-C--:B------:R-:W-:Y:S02]  /*6a90*/  IMAD R139, R139, R0.reuse, RZ ;  /* 0x000000008b8b7224 */ /* 0x080fe400078e02ff */
[----:B----4-:R-:W-:-:S02]  /*6aa0*/  IMAD R8, R8, R0, RZ ;  /* 0x0000000008087224 */ /* 0x010fc400078e02ff */
[-C--:B------:R-:W-:Y:S01]  /*6ab0*/  IMAD R9, R9, R0.reuse, RZ ;  /* 0x0000000009097224 */ /* 0x080fe200078e02ff */
[----:B------:R-:W-:Y:S01]  /*6ac0*/  @P3 STG.E.128 [R22.64], R136 ;  /* 0x0000008816003986 */ /* 0x000fe2000c101d0c */
[-C--:B------:R-:W-:Y:S01]  /*6ad0*/  IMAD R10, R10, R0.reuse, RZ ;  /* 0x000000000a0a7224 */ /* 0x080fe200078e02ff */
[----:B------:R-:W-:Y:S01]  /*6ae0*/  ISETP.LT.AND P3, PT, R28, c[0x0][0x160], P5 ;  /* 0x000058001c007a0c */ /* 0x000fe20002f61270 */
[----:B------:R-:W-:-:S05]  /*6af0*/  IMAD R11, R11, R0, RZ ;  /* 0x000000000b0b7224 */ /* 0x000fca00078e02ff */
[----:B------:R-:W-:Y:S04]  /*6b00*/  @P1 STG.E.128 [R12.64], R8 ;  /* 0x000000080c001986 */ /* 0x000fe8000c101d0c */
[----:B------:R-:W-:Y:S01]  /*6b10*/  BAR.SYNC.DEFER_BLOCKING 0x0 ;  /* 0x0000000000007b1d */ /* 0x000fe20000010000 */
[----:B------:R-:W-:-:S04]  /*6b20*/  IADD3 R24, P1, R20, c[0x0][0x288], RZ ;  /* 0x0000a20014187a10 */ /* 0x000fc80007f3e0ff */
[C---:B------:R-:W-:Y:S02]  /*6b30*/  IADD3.X R25, R21.reuse, c[0x0][0x28c], RZ, P1, !PT ;  /* 0x0000a30015197a10 */ /* 0x040fe40000ffe4ff */
[----:B------:R-:W-:Y:S02]  /*6b40*/  IADD3 R26, P1, R20, UR4, RZ ;  /* 0x00000004141a7c10 */ /* 0x000fe4000ff3e0ff */
[----:B-1----:R-:W-:Y:S02]  /*6b50*/  IADD3 R20, P2, R22, c[0x0][0x288], RZ ;  /* 0x0000a20016147a10 */ /* 0x002fe40007f5e0ff */
[----:B------:R-:W-:Y:S02]  /*6b60*/  IADD3.X R27, R21, UR5, RZ, P1, !PT ;  /* 0x00000005151b7c10 */ /* 0x000fe40008ffe4ff */
[----:B------:R-:W-:Y:S02]  /*6b70*/  ISETP.LT.AND P1, PT, R28, c[0x0][0x160], P6 ;  /* 0x000058001c007a0c */ /* 0x000fe40003721270 */
[----:B------:R-:W-:-:S02]  /*6b80*/  IADD3.X R21, R23, c[0x0][0x28c], RZ, P2, !PT ;  /* 0x0000a30017157a10 */ /* 0x000fc400017fe4ff */
        /* <DEDUP_REMOVED lines=20> */
[----:B------:R-:W-:Y:S01]  /*6cd0*/  @P0 STG.E.128 [R24.64], R4 ;  /* 0x0000000418000986 */ /* 0x000fe2000c101d0c */
[----:B------:R-:W-:Y:S01]  /*6ce0*/  IADD3 R22, P0, R22, UR4, RZ ;  /* 0x0000000416167c10 */ /* 0x000fe2000ff1e0ff */
[----:B------:R-:W-:-:S02]  /*6cf0*/  IMAD R18, R18, R0, RZ ;  /* 0x0000000012127224 */ /* 0x000fc400078e02ff */
[-C--:B------:R-:W-:Y:S01]  /*6d00*/  IMAD R19, R19, R0.reuse, RZ ;  /* 0x0000000013137224 */ /* 0x080fe200078e02ff */
[----:B------:R-:W-:Y:S01]  /*6d10*/  IADD3.X R23, R23, UR5, RZ, P0, !PT ;  /* 0x0000000517177c10 */ /* 0x000fe200087fe4ff */
[-C--:B---3--:R-:W-:Y:S02]  /*6d20*/  IMAD R12, R12, R0.reuse, RZ ;  /* 0x000000000c0c7224 */ /* 0x088fe400078e02ff */
[-C--:B------:R-:W-:Y:S01]  /*6d30*/  IMAD R13, R13, R0.reuse, RZ ;  /* 0x000000000d0d7224 */ /* 0x080fe200078e02ff */
[----:B------:R-:W-:Y:S01]  /*6d40*/  @P4 STG.E.128 [R26.64], R16 ;  /* 0x000000101a004986 */ /* 0x000fe2000c101d0c */
[-C--:B------:R-:W-:Y:S02]  /*6d50*/  IMAD R14, R14, R0.reuse, RZ ;  /* 0x000000000e0e7224 */ /* 0x080fe400078e02ff */
[-C--:B------:R-:W-:Y:S02]  /*6d60*/  IMAD R15, R15, R0.reuse, RZ ;  /* 0x000000000f0f7224 */ /* 0x080fe400078e02ff */
[----:B----4-:R-:W-:-:S02]  /*6d70*/  IMAD R8, R8, R0, RZ ;  /* 0x0000000008087224 */ /* 0x010fc400078e02ff */
[-C--:B------:R-:W-:Y:S01]  /*6d80*/  IMAD R9, R9, R0.reuse, RZ ;  /* 0x0000000009097224 */ /* 0x080fe200078e02ff */
[----:B------:R-:W-:Y:S01]  /*6d90*/  @P3 STG.E.128 [R20.64], R12 ;  /* 0x0000000c14003986 */ /* 0x000fe2000c101d0c */
[-C--:B------:R-:W-:Y:S01]  /*6da0*/  IMAD R10, R10, R0.reuse, RZ ;  /* 0x000000000a0a7224 */ /* 0x080fe200078e02ff */
[----:B------:R-:W-:Y:S01]  /*6db0*/  ISETP.LT.AND P3, PT, R28, c[0x0][0x160], P5 ;  /* 0x000058001c007a0c */ /* 0x000fe20002f61270 */
[----:B------:R-:W-:-:S05]  /*6dc0*/  IMAD R11, R11, R0, RZ ;  /* 0x000000000b0b7224 */ /* 0x000fca00078e02ff */
[----:B------:R1:W-:Y:S04]  /*6dd0*/  @P1 STG.E.128 [R22.64], R8 ;  /* 0x0000000816001986 */ /* 0x0003e8000c101d0c */
[----:B------:R-:W-:Y:S06]  /*6de0*/  BAR.SYNC.DEFER_BLOCKING 0x0 ;  /* 0x0000000000007b1d */ /* 0x000fec0000010000 */
[----:B------:R-:W-:Y:S04]  /*6df0*/  STS.64 [R2.X8], R70 ;  /* 0x0000004602007388 */ /* 0x000fe80000008a00 */
[----:B------:R-:W-:Y:S01]  /*6e00*/  STS.64 [R2.X8+0x20], R66 ;  /* 0x0000204202007388 */ /* 0x000fe20000008a00 */
[----:B-1----:R-:W-:-:S02]  /*6e10*/  IADD3 R23, R164, 0x18, RZ ;  /* 0x00000018a4177810 */ /* 0x002fc40007ffe0ff */
[C---:B------:R-:W-:Y:S01]  /*6e20*/  IADD3 R22, P0, R24.reuse, c[0x0][0x288], RZ ;  /* 0x0000a20018167a10 */ /* 0x040fe20007f1e0ff */
[----:B------:R-:W-:Y:S01]  /*6e30*/  STS.64 [R2.X8+0x40], R62 ;  /* 0x0000403e02007388 */ /* 0x000fe20000008a00 */
[C---:B------:R-:W-:Y:S02]  /*6e40*/  ISETP.LT.AND P1, PT, R23.reuse, c[0x0][0x160], P5 ;  /* 0x0000580017007a0c */ /* 0x040fe40002f21270 */
[----:B------:R-:W-:Y:S01]  /*6e50*/  ISETP.LT.AND P4, PT, R23, c[0x0][0x160], P6 ;  /* 0x0000580017007a0c */ /* 0x000fe20003781270 */
[----:B------:R-:W-:Y:S01]  /*6e60*/  STS.64 [R2.X8+0x60], R58 ;  /* 0x0000603a02007388 */ /* 0x000fe20000008a00 */
[----:B------:R-:W-:Y:S02]  /*6e70*/  IADD3.X R23, R25, c[0x0][0x28c], RZ, P0, !PT ;  /* 0x0000a30019177a10 */ /* 0x000fe400007fe4ff */
[----:B------:R-:W-:Y:S01]  /*6e80*/  IADD3 R26, P0, R24, UR4, RZ ;  /* 0x00000004181a7c10 */ /* 0x000fe2000ff1e0ff */
[----:B------:R-:W-:Y:S01]  /*6e90*/  STS.64 [R2.X8+0x80], R54 ;  /* 0x0000803602007388 */ /* 0x000fe20000008a00 */
[----:B------:R-:W-:-:S02]  /*6ea0*/  IADD3 R24, P2, R20, c[0x0][0x288], RZ ;  /* 0x0000a20014187a10 */ /* 0x000fc40007f5e0ff */
[----:B------:R-:W-:Y:S01]  /*6eb0*/  IADD3.X R27, R25, UR5, RZ, P0, !PT ;  /* 0x00000005191b7c10 */ /* 0x000fe200087fe4ff */
[----:B------:R-:W-:Y:S01]  /*6ec0*/  STS.64 [R2.X8+0xa0], R50 ;  /* 0x0000a03202007388 */ /* 0x000fe20000008a00 */
[----:B------:R-:W-:Y:S02]  /*6ed0*/  IADD3 R20, P0, R20, UR4, RZ ;  /* 0x0000000414147c10 */ /* 0x000fe4000ff1e0ff */
[C---:B------:R-:W-:Y:S01]  /*6ee0*/  IADD3.X R25, R21.reuse, c[0x0][0x28c], RZ, P2, !PT ;  /* 0x0000a30015197a10 */ /* 0x040fe200017fe4ff */
[----:B------:R-:W-:Y:S01]  /*6ef0*/  STS.64 [R2.X8+0xc0], R46 ;  /* 0x0000c02e02007388 */ /* 0x000fe20000008a00 */
[----:B------:R-:W-:-:S03]  /*6f00*/  IADD3.X R21, R21, UR5, RZ, P0, !PT ;  /* 0x0000000515157c10 */ /* 0x000fc600087fe4ff */
        /* <DEDUP_REMOVED lines=13> */
[----:B------:R-:W-:Y:S01]  /*6fe0*/  ISETP.LT.AND P1, PT, R28, c[0x0][0x160], P6 ;  /* 0x000058001c007a0c */ /* 0x000fe20003721270 */
[-C--:B------:R-:W-:Y:S01]  /*6ff0*/  IMAD R18, R18, R0.reuse, RZ ;  /* 0x0000000012127224 */ /* 0x080fe200078e02ff */
[----:B------:R-:W-:Y:S01]  /*7000*/  IADD3 R28, R164, 0x22, RZ ;  /* 0x00000022a41c7810 */ /* 0x000fe20007ffe0ff */
[----:B------:R-:W-:-:S02]  /*7010*/  IMAD R19, R19, R0, RZ ;  /* 0x0000000013137224 */ /* 0x000fc400078e02ff */
[-C--:B---3--:R-:W-:Y:S02]  /*7020*/  IMAD R12, R12, R0.reuse, RZ ;  /* 0x000000000c0c7224 */ /* 0x088fe400078e02ff */
[-C--:B------:R-:W-:Y:S01]  /*7030*/  IMAD R13, R13, R0.reuse, RZ ;  /* 0x000000000d0d7224 */ /* 0x080fe200078e02ff */
[----:B------:R-:W-:Y:S01]  /*7040*/  @P4 STG.E.128 [R26.64], R16 ;  /* 0x000000101a004986 */ /* 0x000fe2000c101d0c */
[-C--:B------:R-:W-:Y:S02]  /*7050*/  IMAD R14, R14, R0.reuse, RZ ;  /* 0x000000000e0e7224 */ /* 0x080fe400078e02ff */
[-C--:B------:R-:W-:Y:S02]  /*7060*/  IMAD R15, R15, R0.reuse, RZ ;  /* 0x000000000f0f7224 */ /* 0x080fe400078e02ff */
[-C--:B----4-:R-:W-:Y:S02]  /*7070*/  IMAD R8, R8, R0.reuse, RZ ;  /* 0x0000000008087224 */ /* 0x090fe400078e02ff */
        /* <DEDUP_REMOVED lines=87> */
[----:B------:R-:W-:-:S02]  /*75f0*/  IMAD R18, R18, R0, RZ ;  /* 0x0000000012127224 */ /* 0x000fc400078e02ff */
[-C--:B------:R-:W-:Y:S02]  /*7600*/  IMAD R19, R19, R0.reuse, RZ ;  /* 0x0000000013137224 */ /* 0x080fe400078e02ff */
[-C--:B---3--:R-:W-:Y:S02]  /*7610*/  IMAD R12, R12, R0.reuse, RZ ;  /* 0x000000000c0c7224 */ /* 0x088fe400078e02ff */
[-C--:B------:R-:W-:Y:S01]  /*7620*/  IMAD R13, R13, R0.reuse, RZ ;  /* 0x000000000d0d7224 */ /* 0x080fe200078e02ff */
[----:B------:R1:W-:Y:S01]  /*7630*/  @P4 STG.E.128 [R26.64], R16 ;  /* 0x000000101a004986 */ /* 0x0003e2000c101d0c */
[-C--:B------:R-:W-:Y:S02]  /*7640*/  IMAD R14, R14, R0.reuse, RZ ;  /* 0x000000000e0e7224 */ /* 0x080fe400078e02ff */
[-C--:B------:R-:W-:Y:S02]  /*7650*/  IMAD R15, R15, R0.reuse, RZ ;  /* 0x000000000f0f7224 */ /* 0x080fe400078e02ff */
[----:B----4-:R-:W-:-:S02]  /*7660*/  IMAD R8, R8, R0, RZ ;  /* 0x0000000008087224 */ /* 0x010fc400078e02ff */
[-C--:B------:R-:W-:Y:S01]  /*7670*/  IMAD R9, R9, R0.reuse, RZ ;  /* 0x0000000009097224 */ /* 0x080fe200078e02ff */
[----:B------:R-:W-:Y:S01]  /*7680*/  @P3 STG.E.128 [R20.64], R12 ;  /* 0x0000000c14003986 */ /* 0x000fe2000c101d0c */
[-C--:B------:R-:W-:Y:S02]  /*7690*/  IMAD R10, R10, R0.reuse, RZ ;  /* 0x000000000a0a7224 */ /* 0x080fe400078e02ff */
[----:B------:R-:W-:-:S05]  /*76a0*/  IMAD R11, R11, R0, RZ ;  /* 0x000000000b0b7224 */ /* 0x000fca00078e02ff */
[----:B------:R2:W-:Y:S04]  /*76b0*/  @P1 STG.E.128 [R22.64], R8 ;  /* 0x0000000816001986 */ /* 0x0005e8000c101d0c */
[----:B------:R-:W-:Y:S01]  /*76c0*/  BAR.SYNC.DEFER_BLOCKING 0x0 ;  /* 0x0000000000007b1d */ /* 0x000fe20000010000 */
[----:B-1----:R-:W-:-:S04]  /*76d0*/  IADD3 R26, P0, R24, c[0x0][0x288], RZ ;  /* 0x0000a200181a7a10 */ /* 0x002fc80007f1e0ff */
[----:B------:R-:W-:Y:S02]  /*76e0*/  IADD3.X R27, R25, c[0x0][0x28c], RZ, P0, !PT ;  /* 0x0000a300191b7a10 */ /* 0x000fe400007fe4ff */
[----:B------:R-:W-:-:S04]  /*76f0*/  IADD3 R24, P0, R24, UR4, RZ ;  /* 0x0000000418187c10 */ /* 0x000fc8000ff1e0ff */
[----:B------:R-:W-:Y:S01]  /*7700*/  IADD3.X R25, R25, UR5, RZ, P0, !PT ;  /* 0x0000000519197c10 */ /* 0x000fe200087fe4ff */
[----:B------:R-:W-:Y:S04]  /*7710*/  STS.64 [R2.X8], R132 ;  /* 0x0000008402007388 */ /* 0x000fe80000008a00 */
[----:B------:R-:W-:Y:S01]  /*7720*/  STS.64 [R2.X8+0x20], R128 ;  /* 0x0000208002007388 */ /* 0x000fe20000008a00 */
[C---:B--2---:R-:W-:Y:S02]  /*7730*/  IADD3 R22, R164.reuse, 0x30, RZ ;  /* 0x00000030a4167810 */ /* 0x044fe40007ffe0ff */
[----:B------:R-:W-:Y:S01]  /*7740*/  IADD3 R23, R164, 0x32, RZ ;  /* 0x00000032a4177810 */ /* 0x000fe20007ffe0ff */
[----:B------:R-:W-:Y:S01]  /*7750*/  STS.64 [R2.X8+0x40], R124 ;  /* 0x0000407c02007388 */ /* 0x000fe20000008a00 */
[----:B------:R-:W-:-:S02]  /*7760*/  ISETP.LT.AND P1, PT, R22, c[0x0][0x160], P5 ;  /* 0x0000580016007a0c */ /* 0x000fc40002f21270 */
[----:B------:R-:W-:Y:S01]  /*7770*/  ISETP.LT.AND P4, PT, R22, c[0x0][0x160], P6 ;  /* 0x0000580016007a0c */ /* 0x000fe20003781270 */
[----:B------:R-:W-:Y:S01]  /*7780*/  STS.64 [R2.X8+0x60], R120 ;  /* 0x0000607802007388 */ /* 0x000fe20000008a00 */
[----:B------:R-:W-:Y:S02]  /*7790*/  ISETP.LT.AND P3, PT, R23, c[0x0][0x160], P5 ;  /* 0x0000580017007a0c */ /* 0x000fe40002f61270 */
[C---:B------:R-:W-:Y:S01]  /*77a0*/  IADD3 R22, P2, R20.reuse, c[0x0][0x288], RZ ;  /* 0x0000a20014167a10 */ /* 0x040fe20007f5e0ff */
[----:B------:R-:W-:Y:S01]  /*77b0*/  STS.64 [R2.X8+0x80], R116 ;  /* 0x0000807402007388 */ /* 0x000fe20000008a00 */
[----:B------:R-:W-:-:S03]  /*77c0*/  IADD3 R20, P0, R20, UR4, RZ ;  /* 0x0000000414147c10 */ /* 0x000fc6000ff1e0ff */
        /* <DEDUP_REMOVED lines=17> */
[----:B------:R-:W-:Y:S01]  /*78e0*/  IADD3.X R23, R21, c[0x0][0x28c], RZ, P2, !PT ;  /* 0x0000a30015177a10 */ /* 0x000fe200017fe4ff */
[-C--:B------:R-:W-:Y:S01]  /*78f0*/  IMAD R19, R19, R0.reuse, RZ ;  /* 0x0000000013137224 */ /* 0x080fe200078e02ff */
[----:B------:R-:W-:Y:S01]  /*7900*/  IADD3.X R21, R21, UR5, RZ, P0, !PT ;  /* 0x0000000515157c10 */ /* 0x000fe200087fe4ff */
[----:B---3--:R-:W-:-:S02]  /*7910*/  IMAD R12, R12, R0, RZ ;  /* 0x000000000c0c7224 */ /* 0x008fc400078e02ff */
[-C--:B------:R-:W-:Y:S01]  /*7920*/  IMAD R13, R13, R0.reuse, RZ ;  /* 0x000000000d0d7224 */ /* 0x080fe200078e02ff */
[----:B------:R1:W-:Y:S01]  /*7930*/  @P4 STG.E.128 [R24.64], R16 ;  /* 0x0000001018004986 */ /* 0x0003e2000c101d0c */
[-C--:B------:R-:W-:Y:S02]  /*7940*/  IMAD R14, R14, R0.reuse, RZ ;  /* 0x000000000e0e7224 */ /* 0x080fe400078e02ff */
[-C--:B------:R-:W-:Y:S02]  /*7950*/  IMAD R15, R15, R0.reuse, RZ ;  /* 0x000000000f0f7224 */ /* 0x080fe400078e02ff */
[-C--:B----4-:R-:W-:Y:S02]  /*7960*/  IMAD R8, R8, R0.reuse, RZ ;  /* 0x0000000008087224 */ /* 0x090fe400078e02ff */
[-C--:B------:R-:W-:Y:S01]  /*7970*/  IMAD R9, R9, R0.reuse, RZ ;  /* 0x0000000009097224 */ /* 0x080fe200078e02ff */
[----:B------:R-:W-:Y:S01]  /*7980*/  @P3 STG.E.128 [R22.64], R12 ;  /* 0x0000000c16003986 */ /* 0x000fe2000c101d0c */
[----:B------:R-:W-:-:S02]  /*7990*/  IMAD R10, R10, R0, RZ ;  /* 0x000000000a0a7224 */ /* 0x000fc400078e02ff */
[----:B------:R-:W-:-:S05]  /*79a0*/  IMAD R11, R11, R0, RZ ;  /* 0x000000000b0b7224 */ /* 0x000fca00078e02ff */
[----:B------:R2:W-:Y:S04]  /*79b0*/  @P1 STG.E.128 [R20.64], R8 ;  /* 0x0000000814001986 */ /* 0x0005e8000c101d0c */
[----:B------:R-:W-:Y:S01]  /*79c0*/  BAR.SYNC.DEFER_BLOCKING 0x0 ;  /* 0x0000000000007b1d */ /* 0x000fe20000010000 */
[C---:B-1----:R-:W-:Y:S02]  /*79d0*/  IADD3 R24, R164.reuse, 0x38, RZ ;  /* 0x00000038a4187810 */ /* 0x042fe40007ffe0ff */
[----:B------:R-:W-:Y:S02]  /*79e0*/  IADD3 R164, R164, 0x3a, RZ ;  /* 0x0000003aa4a47810 */ /* 0x000fe40007ffe0ff */
[C---:B------:R-:W-:Y:S02]  /*79f0*/  ISETP.LT.AND P3, PT, R24.reuse, c[0x0][0x160], P5 ;  /* 0x0000580018007a0c */ /* 0x040fe40002f61270 */
[----:B------:R-:W-:-:S02]  /*7a00*/  ISETP.LT.AND P2, PT, R24, c[0x0][0x160], P6 ;  /* 0x0000580018007a0c */ /* 0x000fc40003741270 */
[C---:B------:R-:W-:Y:S02]  /*7a10*/  ISETP.LT.AND P5, PT, R164.reuse, c[0x0][0x160], P5 ;  /* 0x00005800a4007a0c */ /* 0x040fe40002fa1270 */
[----:B------:R-:W-:Y:S01]  /*7a20*/  ISETP.LT.AND P6, PT, R164, c[0x0][0x160], P6 ;  /* 0x00005800a4007a0c */ /* 0x000fe200037c1270 */
[----:B------:R-:W-:Y:S04]  /*7a30*/  STS.64 [R2.X8], R134 ;  /* 0x0000008602007388 */ /* 0x000fe80000008a00 */
[----:B------:R-:W-:Y:S01]  /*7a40*/  STS.64 [R2.X8+0x20], R130 ;  /* 0x0000208202007388 */ /* 0x000fe20000008a00 */
[C---:B--2---:R-:W-:Y:S02]  /*7a50*/  IADD3 R20, P0, R26.reuse, c[0x0][0x288], RZ ;  /* 0x0000a2001a147a10 */ /* 0x044fe40007f1e0ff */
[----:B------:R-:W-:Y:S01]  /*7a60*/  IADD3 R26, P1, R26, UR4, RZ ;  /* 0x000000041a1a7c10 */ /* 0x000fe2000ff3e0ff */
[----:B------:R-:W-:Y:S01]  /*7a70*/  STS.64 [R2.X8+0x40], R126 ;  /* 0x0000407e02007388 */ /* 0x000fe20000008a00 */
[----:B------:R-:W-:-:S02]  /*7a80*/  IADD3.X R21, R27, c[0x0][0x28c], RZ, P0, !PT ;  /* 0x0000a3001b157a10 */ /* 0x000fc400007fe4ff */
[C---:B------:R-:W-:Y:S01]  /*7a90*/  IADD3 R24, P0, R22.reuse, c[0x0][0x288], RZ ;  /* 0x0000a20016187a10 */ /* 0x040fe20007f1e0ff */
[----:B------:R-:W-:Y:S01]  /*7aa0*/  STS.64 [R2.X8+0x60], R122 ;  /* 0x0000607a02007388 */ /* 0x000fe20000008a00 */
[----:B------:R-:W-:Y:S02]  /*7ab0*/  IADD3.X R27, R27, UR5, RZ, P1, !PT ;  /* 0x000000051b1b7c10 */ /* 0x000fe40008ffe4ff */
[----:B------:R-:W-:Y:S01]  /*7ac0*/  IADD3.X R25, R23, c[0x0][0x28c], RZ, P0, !PT ;  /* 0x0000a30017197a10 */ /* 0x000fe200007fe4ff */
[----:B------:R-:W-:Y:S04]  /*7ad0*/  STS.64 [R2.X8+0x80], R118 ;  /* 0x0000807602007388 */ /* 0x000fe80000008a00 */
[----:B------:R-:W-:Y:S04]  /*7ae0*/  STS.64 [R2.X8+0xa0], R114 ;  /* 0x0000a07202007388 */ /* 0x000fe80000008a00 */
[----:B------:R-:W-:Y:S04]  /*7af0*/  STS.64 [R2.X8+0xc0], R110 ;  /* 0x0000c06e02007388 */ /* 0x000fe80000008a00 */
[----:B------:R1:W-:Y:S04]  /*7b00*/  STS.64 [R2.X8+0xe0], R106 ;  /* 0x0000e06a02007388 */ /* 0x0003e80000008a00 */
[----:B------:R-:W-:Y:S01]  /*7b10*/  BAR.SYNC.DEFER_BLOCKING 0x0 ;  /* 0x0000000000007b1d */ /* 0x000fe20000010000 */
[----:B-1----:R-:W-:-:S05]  /*7b20*/  IADD3 R2, P0, R22, UR4, RZ ;  /* 0x0000000416027c10 */ /* 0x002fca000ff1e0ff */
[----:B------:R-:W1:Y:S04]  /*7b30*/  LDS.128 R12, [R3] ;  /* 0x00000000030c7984 */ /* 0x000e680000000c00 */
[----:B------:R-:W2:Y:S04]  /*7b40*/  LDS.128 R8, [R3+0x100] ;  /* 0x0001000003087984 */ /* 0x000ea80000000c00 */
[----:B------:R-:W3:Y:S04]  /*7b50*/  LDS.128 R4, [R3+0x440] ;  /* 0x0004400003047984 */ /* 0x000ee80000000c00 */
[----:B------:R4:W5:Y:S02]  /*7b60*/  LDS.128 R16, [R3+0x540] ;  /* 0x0005400003107984 */ /* 0x0009640000000c00 */
[----:B----4-:R-:W-:Y:S01]  /*7b70*/  IADD3.X R3, R23, UR5, RZ, P0, !PT ;  /* 0x0000000517037c10 */ /* 0x010fe200087fe4ff */
        /* <DEDUP_REMOVED lines=10> */
[-C--:B------:R-:W-:Y:S01]  /*7c20*/  IMAD R5, R5, R0.reuse, RZ ;  /* 0x0000000005057224 */ /* 0x080fe200078e02ff */
[----:B------:R1:W-:Y:S01]  /*7c30*/  @P2 STG.E.128 [R26.64], R8 ;  /* 0x000000081a002986 */ /* 0x0003e2000c101d0c */
[-C--:B------:R-:W-:Y:S02]  /*7c40*/  IMAD R6, R6, R0.reuse, RZ ;  /* 0x0000000006067224 */ /* 0x080fe400078e02ff */
[-C--:B------:R-:W-:Y:S02]  /*7c50*/  IMAD R7, R7, R0.reuse, RZ ;  /* 0x0000000007077224 */ /* 0x080fe400078e02ff */
[----:B-----5:R-:W-:-:S02]  /*7c60*/  IMAD R16, R16, R0, RZ ;  /* 0x0000000010107224 */ /* 0x020fc400078e02ff */
[-C--:B------:R-:W-:Y:S01]  /*7c70*/  IMAD R17, R17, R0.reuse, RZ ;  /* 0x0000000011117224 */ /* 0x080fe200078e02ff */
[----:B------:R1:W-:Y:S01]  /*7c80*/  @P5 STG.E.128 [R24.64], R4 ;  /* 0x0000000418005986 */ /* 0x0003e2000c101d0c */
[-C--:B------:R-:W-:Y:S02]  /*7c90*/  IMAD R18, R18, R0.reuse, RZ ;  /* 0x0000000012127224 */ /* 0x080fe400078e02ff */
[----:B------:R-:W-:Y:S01]  /*7ca0*/  IMAD R19, R19, R0, RZ ;  /* 0x0000000013137224 */ /* 0x000fe200078e02ff */
[----:B------:R-:W-:Y:S06]  /*7cb0*/  @!P6 EXIT ;  /* 0x000000000000e94d */ /* 0x000fec0003800000 */
[----:B------:R-:W-:Y:S01]  /*7cc0*/  STG.E.128 [R2.64], R16 ;  /* 0x0000001002007986 */ /* 0x000fe2000c101d0c */
[----:B------:R-:W-:Y:S05]  /*7cd0*/  EXIT ;  /* 0x000000000000794d */ /* 0x000fea0003800000 */
.L_x_9:
[----:B------:R-:W-:-:S00]  /*7ce0*/  BRA `(.L_x_9) ;  /* 0xfffffff000007947 */ /* 0x000fc0000383ffff */
[----:B------:R-:W-:-:S00]  /*7cf0*/  NOP ;  /* 0x0000000000007918 */ /* 0x000fc00000000000 */
        /* <DEDUP_REMOVED lines=8> */
.L_x_10:


//--------------------- .nv.shared._ZN7cutlass6KernelINS_4gemm6kernel10SparseGemmINS1_11threadblock19SparseMmaMultistageINS1_9GemmShapeILi128ELi128ELi256EEENS_9transform11threadblock28PredicatedTileAccessIteratorINS_11MatrixShapeILi128ELi128EEENS_15integer_subbyteILi4ELb1EEENS_6layout8RowMajorELi1ENS8_29PitchLinearWarpRakedThreadMapINS_16PitchLinearShapeILi128ELi128EEELi128ENSI_ILi4ELi8EEELi32EEENS_5ArrayISE_Li32ELb0EEELb0ENSF_9NoPermuteEEENS9_25RegularTileAccessIteratorISC_SE_NSF_37RowMajorTensorOpMultiplicandCrosswiseILi4ELi128EEELi0ESL_Li16EEELNS_4arch14CacheOperation4KindE1ENSA_INSB_ILi256ELi128EEESE_NSF_11ColumnMajorELi0ENSH_INSI_ILi256ELi128EEELi128ENSI_ILi8ELi4EEELi32EEESN_Lb0ESO_EENSQ_ISX_SE_NSF_40ColumnMajorTensorOpMultiplicandCrosswiseILi4ELi256EEELi1ES11_Li16EEELSW_1EiSG_NSA_INSB_ILi128ELi4EEEjNSF_22ColumnMajorInterleavedILi2EEELi1ENS8_30PitchLinearStripminedThreadMapINSI_ILi256ELi2EEELi128ELi4EEENSM_IjLi4ELb1EEELb0ESO_EENSQ_INSB_ILi256ELi2EEEjSY_Li0ES1B_Li16EEELSW_1ENS4_15SparseMmaPolicyINS1_4warp17SparseMmaTensorOpINS6_ILi64ELi64ELi256EEESE_SS_SE_S14_iSG_NS1H_17MmaTensorOpPolicyINSU_9SparseMmaINS6_ILi16ELi8ELi128EEELi32ESE_SG_SE_SY_iSG_NSU_21OpMultiplyAddSaturateELNSU_12SPFormatType4KindE0EEENSB_ILi1ELi1EEEEELi1ELb0EbEENSB_ILi0ELi0EEES1U_S1U_Li1EEELi3EbEENS_8epilogue11threadblock8EpilogueIS7_S1T_Li1ENS1Y_22PredicatedTileIteratorINS1Y_26OutputTileOptimalThreadMapINS1Y_15OutputTileShapeILi128ELi8ELi2ELi1ELi1EEENS22_ILi1ELi8ELi1ELi1ELi8EEELi128ELi4ELi32EEEiLb0ESO_Lb0EEENS1X_4warp24FragmentIteratorTensorOpIS1J_S1M_iNSM_IiLi4ELb1EEESG_EENS27_20TileIteratorTensorOpIS1J_S1M_iSG_EENS1Y_18SharedLoadIteratorINS25_18CompactedThreadMapEiLi16EEENS1X_6thread17LinearCombinationIiLi4EiiLNS2G_9ScaleType4KindE0ELNS_15FloatRoundStyleE2EiEENSB_ILi0ELi8EEELi1ELi1EEENS4_30GemmIdentityThreadblockSwizzleILi1EEELb0EEEEEvNT_6ParamsE --------------------------
	.section	.nv.shared._ZN7cutlass6KernelINS_4gemm6kernel10SparseGemmINS1_11threadblock19SparseMmaMultistageINS1_9GemmShapeILi128ELi128ELi256EEENS_9transform11threadblock28PredicatedTileAccessIteratorINS_11MatrixShapeILi128ELi128EEENS_15integer_subbyteILi4ELb1EEENS_6layout8RowMajorELi1ENS8_29PitchLinearWarpRakedThreadMapINS_16PitchLinearShapeILi128ELi128EEELi128ENSI_ILi4ELi8EEELi32EEENS_5ArrayISE_Li32ELb0EEELb0ENSF_9NoPermuteEEENS9_25RegularTileAccessIteratorISC_SE_NSF_37RowMajorTensorOpMultiplicandCrosswiseILi4ELi128EEELi0ESL_Li16EEELNS_4arch14CacheOperation4KindE1ENSA_INSB_ILi256ELi128EEESE_NSF_11ColumnMajorELi0ENSH_INSI_ILi256ELi128EEELi128ENSI_ILi8ELi4EEELi32EEESN_Lb0ESO_EENSQ_ISX_SE_NSF_40ColumnMajorTensorOpMultiplicandCrosswiseILi4ELi256EEELi1ES11_Li16EEELSW_1EiSG_NSA_INSB_ILi128ELi4EEEjNSF_22ColumnMajorInterleavedILi2EEELi1ENS8_30PitchLinearStripminedThreadMapINSI_ILi256ELi2EEELi128ELi4EEENSM_IjLi4ELb1EEELb0ESO_EENSQ_INSB_ILi256ELi2EEEjSY_Li0ES1B_Li16EEELSW_1ENS4_15SparseMmaPolicyINS1_4warp17SparseMmaTensorOpINS6_ILi64ELi64ELi256EEESE_SS_SE_S14_iSG_NS1H_17MmaTensorOpPolicyINSU_9SparseMmaINS6_ILi16ELi8ELi128EEELi32ESE_SG_SE_SY_iSG_NSU_21OpMultiplyAddSaturateELNSU_12SPFormatType4KindE0EEENSB_ILi1ELi1EEEEELi1ELb0EbEENSB_ILi0ELi0EEES1U_S1U_Li1EEELi3EbEENS_8epilogue11threadblock8EpilogueIS7_S1T_Li1ENS1Y_22PredicatedTileIteratorINS1Y_26OutputTileOptimalThreadMapINS1Y_15OutputTileShapeILi128ELi8ELi2ELi1ELi1EEENS22_ILi1ELi8ELi1ELi1ELi8EEELi128ELi4ELi32EEEiLb0ESO_Lb0EEENS1X_4warp24FragmentIteratorTensorOpIS1J_S1M_iNSM_IiLi4ELb1EEESG_EENS27_20TileIteratorTensorOpIS1J_S1M_iSG_EENS1Y_18SharedLoadIteratorINS25_18CompactedThreadMapEiLi16EEENS1X_6thread17LinearCombinationIiLi4EiiLNS2G_9ScaleType4KindE0ELNS_15FloatRoundStyleE2EiEENSB_ILi0ELi8EEELi1ELi1EEENS4_30GemmIdentityThreadblockSwizzleILi1EEELb0EEEEEvNT_6ParamsE,"aw",@nobits
	.sectionflags	@""
	.align	16


//--------------------- .nv.global                --------------------------
	.section	.nv.global,"aw",@nobits
.nv.global:
	.type		_ZN33_INTERNAL_ba4d605a_4_k_cu__Z3runv4cute1_E,@object
	.size		_ZN33_INTERNAL_ba4d605a_4_k_cu__Z3runv4cute1_E,(_ZN33_INTERNAL_ba4d605a_4_k_cu__Z3runv4cuda3std3__45__cpo6cbeginE - _ZN33_INTERNAL_ba4d605a_4_k_cu__Z3runv4cute1_E)
_ZN33_INTERNAL_ba4d605a_4_k_cu__Z3runv4cute1_E:
	.zero		1
	.type		_ZN33_INTERNAL_ba4d605a_4_k_cu__Z3runv4cuda3std3__45__cpo6cbeginE,@object
	.size		_ZN33_INTERNAL_ba4d605a_4_k_cu__Z3runv4cuda3std3__45__cpo6cbeginE,(_ZN33_INTERNAL_ba4d605a_4_k_cu__Z3runv4cuda3std3__48in_placeE - _ZN33_INTERNAL_ba4d605a_4_k_cu__Z3runv4cuda3std3__45__cpo6cbeginE)
_ZN33_INTERNAL_ba4d605a_4_k_cu__Z3runv4cuda3std3__45__cpo6cbeginE:
	.zero		1
	.type		_ZN33_INTERNAL_ba4d605a_4_k_cu__Z3runv4cuda3std3__48in_placeE,@object
	.size		_ZN33_INTERNAL_ba4d605a_4_k_cu__Z3runv4cuda3std3__48in_placeE,(_ZN33_INTERNAL_ba4d605a_4_k_cu__Z3runv4cuda3std6ranges3__45__cpo9iter_moveE - _ZN33_INTERNAL_ba4d605a_4_k_cu__Z3runv4cuda3std3__48in_placeE)
_ZN33_INTERNAL_ba4d605a_4_k_cu__Z3runv4cuda3std3__48in_placeE:
	.zero		1
	.type		_ZN33_INTERNAL_ba4d605a_4_k_cu__Z3runv4cuda3std6ranges3__45__cpo9iter_moveE,@object
	.size		_ZN33_INTERNAL_ba4d605a_4_k_cu__Z3runv4cuda3std6ranges3__45__cpo9iter_moveE,(_ZN33_INTERNAL_ba4d605a_4_k_cu__Z3runv4cuda3std3__45__cpo5beginE - _ZN33_INTERNAL_ba4d605a_4_k_cu__Z3runv4cuda3std6ranges3__45__cpo9iter_moveE)
_ZN33_INTERNAL_ba4d605a_4_k_cu__Z3runv4cuda3std6ranges3__45__cpo9iter_moveE:
	.zero		1
	.type		_ZN33_INTERNAL_ba4d605a_4_k_cu__Z3runv4cuda3std3__45__cpo5beginE,@object
	.size		_ZN33_INTERNAL_ba4d605a_4_k_cu__Z3runv4cuda3std3__45__cpo5beginE,(_ZN33_INTERNAL_ba4d605a_4_k_cu__Z3runv4cuda3std3__435_GLOBAL__N__ba4d605a_4_k_cu__Z3runv6ignoreE - _ZN33_INTERNAL_ba4d605a_4_k_cu__Z3runv4cuda3std3__45__cpo5beginE)
_ZN33_INTERNAL_ba4d605a_4_k_cu__Z3runv4cuda3std3__45__cpo5beginE:
	.zero		1
	.type		_ZN33_INTERNAL_ba4d605a_4_k_cu__Z3runv4cuda3std3__435_GLOBAL__N__ba4d605a_4_k_cu__Z3runv6ignoreE,@object
	.size		_ZN33_INTERNAL_ba4d605a_4_k_cu__Z3runv4cuda3std3__435_GLOBAL__N__ba4d605a_4_k_cu__Z3runv6ignoreE,(_ZN33_INTERNAL_ba4d605a_4_k_cu__Z3runv4cute7productE - _ZN33_INTERNAL_ba4d605a_4_k_cu__Z3runv4cuda3std3__435_GLOBAL__N__ba4d605a_4_k_cu__Z3runv6ignoreE)
_ZN33_INTERNAL_ba4d605a_4_k_cu__Z3runv4cuda3std3__435_GLOBAL__N__ba4d605a_4_k_cu__Z3runv6ignoreE:
	.zero		1
	.type		_ZN33_INTERNAL_ba4d605a_4_k_cu__Z3runv4cute7productE,@object
	.size		_ZN33_INTERNAL_ba4d605a_4_k_cu__Z3runv4cute7productE,(_ZN33_INTERNAL_ba4d605a_4_k_cu__Z3runv4cuda3std3__45__cpo3endE - _ZN33_INTERNAL_ba4d605a_4_k_cu__Z3runv4cute7productE)
_ZN33_INTERNAL_ba4d605a_4_k_cu__Z3runv4cute7productE:
	.zero		1
	.type		_ZN33_INTERNAL_ba4d605a_4_k_cu__Z3runv4cuda3std3__45__cpo3endE,@object
	.size		_ZN33_INTERNAL_ba4d605a_4_k_cu__Z3runv4cuda3std3__45__cpo3endE,(_ZN33_INTERNAL_ba4d605a_4_k_cu__Z3runv4cuda3std3__419piecewise_constructE - _ZN33_INTERNAL_ba4d605a_4_k_cu__Z3runv4cuda3std3__45__cpo3endE)
_ZN33_INTERNAL_ba4d605a_4_k_cu__Z3runv4cuda3std3__45__cpo3endE:
	.zero		1
	.type		_ZN33_INTERNAL_ba4d605a_4_k_cu__Z3runv4cuda3std3__419piecewise_constructE,@object
	.size		_ZN33_INTERNAL_ba4d605a_4_k_cu__Z3runv4cuda3std3__419piecewise_constructE,(_ZN33_INTERNAL_ba4d605a_4_k_cu__Z3runv4cuda3std3__45__cpo4cendE - _ZN33_INTERNAL_ba4d605a_4_k_cu__Z3runv4cuda3std3__419piecewise_constructE)
_ZN33_INTERNAL_ba4d605a_4_k_cu__Z3runv4cuda3std3__419piecewise_constructE:
	.zero		1
	.type		_ZN33_INTERNAL_ba4d605a_4_k_cu__Z3runv4cuda3std3__45__cpo4cendE,@object
	.size		_ZN33_INTERNAL_ba4d605a_4_k_cu__Z3runv4cuda3std3__45__cpo4cendE,(_ZN33_INTERNAL_ba4d605a_4_k_cu__Z3runv4cuda3std6ranges3__45__cpo4swapE - _ZN33_INTERNAL_ba4d605a_4_k_cu__Z3runv4cuda3std3__45__cpo4cendE)
_ZN33_INTERNAL_ba4d605a_4_k_cu__Z3runv4cuda3std3__45__cpo4cendE:
	.zero		1
	.type		_ZN33_INTERNAL_ba4d605a_4_k_cu__Z3runv4cuda3std6ranges3__45__cpo4swapE,@object
	.size		_ZN33_INTERNAL_ba4d605a_4_k_cu__Z3runv4cuda3std6ranges3__45__cpo4swapE,(.L_7 - _ZN33_INTERNAL_ba4d605a_4_k_cu__Z3runv4cuda3std6ranges3__45__cpo4swapE)
_ZN33_INTERNAL_ba4d605a_4_k_cu__Z3runv4cuda3std6ranges3__45__cpo4swapE:
	.zero		1
.L_7:
